// auto-generated by cutlass_sweep.conv — config: {"arch": "sm_100", "cluster_m": 2, "cluster_n": 1, "conv_kind": "fprop", "dtype": "e4m3", "ndim": 2, "tile_k": 64, "tile_m": 256, "tile_n": 64}
#include "cutlass/cutlass.h"
#include "cute/tensor.hpp"
#include "cutlass/kernel_hardware_info.hpp"
#include "cutlass/conv/convolution.h"
#include "cutlass/conv/dispatch_policy.hpp"
#include "cutlass/conv/collective/collective_builder.hpp"
#include "cutlass/conv/kernel/conv_universal.hpp"
#include "cutlass/conv/device/conv_universal_adapter.hpp"
#include "cutlass/epilogue/collective/collective_builder.hpp"

using namespace cute;
using Elem = cutlass::float_e4m3_t;
using Acc  = float;
using LayoutAB = cutlass::layout::TensorNHWC;
using LayoutC  = cutlass::layout::TensorNHWC;
constexpr auto ConvOp = cutlass::conv::Operator::kFprop;
using TileShape    = Shape<_256, _64, Shape<_64>>;
using ClusterShape = Shape<_2, _1, _1>;

using CollectiveEpilogue = typename cutlass::epilogue::collective::CollectiveBuilder<
    cutlass::arch::Sm100, cutlass::arch::OpClassTensorOp,
    TileShape, ClusterShape,
    cutlass::epilogue::collective::EpilogueTileAuto,
    Acc, Acc,
    Elem, LayoutC, 128 / cutlass::sizeof_bits<Elem>::value,
    Elem, LayoutC, 128 / cutlass::sizeof_bits<Elem>::value,
    cutlass::epilogue::collective::EpilogueScheduleAuto
  >::CollectiveOp;

using CollectiveMainloop = typename cutlass::conv::collective::CollectiveBuilder<
    cutlass::arch::Sm100, cutlass::arch::OpClassTensorOp, ConvOp,
    Elem, LayoutAB, 128 / cutlass::sizeof_bits<Elem>::value,
    Elem, LayoutAB, 128 / cutlass::sizeof_bits<Elem>::value,
    Acc,
    TileShape, ClusterShape,
    cutlass::conv::collective::StageCountAutoCarveout<
        static_cast<int>(sizeof(typename CollectiveEpilogue::SharedStorage))>,
    cutlass::conv::collective::KernelScheduleAuto
  >::CollectiveOp;

using ProblemShape = cutlass::conv::ConvProblemShape<
    ConvOp, CollectiveMainloop::DispatchPolicy::NumSpatialDimensions>;
using ConvKernel = cutlass::conv::kernel::ConvUniversal<
    ProblemShape, CollectiveMainloop, CollectiveEpilogue>;
using Conv = cutlass::conv::device::ConvUniversalAdapter<ConvKernel>;

auto* _anchor = &cutlass::device_kernel<ConvKernel>;


// ===== COMPILED SASS (sm_100a) =====

	.target	sm_100a

	.elftype	@"ET_EXEC"


//--------------------- .note.nv.tkinfo           --------------------------
	.section	.note.nv.tkinfo,"",@"SHT_NOTE"
	.sectionflags	@"SHF_NOTE_NV_TKINFO"
	.tkinfo
        /*0018*/ 	.word	0x00000002
        /*0030*/ 	.string	""
        /*0030*/ 	.string	"ptxas"
        /*0030*/ 	.string	"Cuda compilation tools, release 13.0, V13.0.88"
        /*0030*/ 	.string	"Build cuda_13.0.r13.0/compiler.36424714_0"
        /*0030*/ 	.string	"-arch sm_100a -m 64 "



//--------------------- .note.nv.cuinfo           --------------------------
	.section	.note.nv.cuinfo,"",@"SHT_NOTE"
	.sectionflags	@"SHF_NOTE_NV_CUINFO"
        /*0018*/ 	.short	0x0002
        /*001a*/ 	.short	0x0064
        /*001c*/ 	.short	0x0082
	.zero		2


//--------------------- .nv.info                  --------------------------
	.section	.nv.info,"",@"SHT_CUDA_INFO"
	.align	4


	//----- nvinfo : EIATTR_REGCOUNT
	.align		4
        /*0000*/ 	.byte	0x04, 0x2f
        /*0002*/ 	.short	(.L_19 - .L_18)
	.align		4
.L_18:
        /*0004*/ 	.word	index@(_ZN7cutlass13device_kernelINS_4conv6kernel13ConvUniversalINS1_16ConvProblemShapeILNS1_8OperatorE0ELi2EEENS1_10collective14CollectiveConvINS1_47MainloopSm100TmaUmmaWarpSpecializedImplicitGemmILS5_0ELi20ELi2ELi1ELi2EN4cute5tupleIJNSA_1CILi2EEENSC_ILi1EEESE_EEEEENSB_IJNSC_ILi256EEENSC_ILi64EEENSB_IJSI_EEEEEENS_12float_e4m3_tESL_NSA_8TiledMMAINSA_8MMA_AtomIJNSA_10MMA_TraitsINSA_25SM100_MMA_F8F6F4_2x1SM_SSEJSL_SL_fSH_SI_NSA_17integral_constantINSA_4UMMA5MajorELSS_0EEEST_NSQ_INSR_7ScaleInELSU_0EEESV_EEEEEENSA_6LayoutINSB_IJSE_SE_SE_EEENSB_IJNSC_ILi0EEES10_S10_EEEEENSB_IJNSA_10UnderscoreES13_S13_EEEEENS7_6detail27Sm100ImplicitGemmTileTraitsINSA_25SM100_TMA_2SM_LOAD_IM2COLENSA_14ComposedLayoutINSA_7SwizzleILi2ELi4ELi3EEENSA_18smem_ptr_flag_bitsILi8EEENSY_INSB_IJNSC_ILi8EEESI_EEENSB_IJSI_SE_EEEEEEEvEENS17_INSA_18SM100_TMA_2SM_LOADES1I_vEEEENS_8epilogue10collective18CollectiveEpilogueINS1N_23Sm100TmaWarpSpecializedILi1ELi1ELi64ELb0ELb0EEEJNSB_IJNSC_ILi128EEESI_SJ_EEENSB_IJNSY_IS1S_SE_EENSY_ISI_SE_EEEEESL_NSB_IJNSB_IJlllEEESE_S10_EEESL_S1Y_NS1N_6fusion15FusionCallbacksIS1R_NS1Z_17LinearCombinationISL_fSL_fLNS_15FloatRoundStyleE2EEES1T_S1W_JEEENSA_5SM1004TMEM4LOAD26SM100_TMEM_LOAD_32dp32b64xENSA_20SM90_TMA_LOAD_IM2COLES1I_NSA_39AutoVectorizingCopyWithAssumedAlignmentILi128EEENSA_21SM90_TMA_STORE_IM2COLES1I_S2B_S2B_EEEvvEEEEvNT_6ParamsE)
        /*0008*/ 	.word	0x000000a8


	//----- nvinfo : EIATTR_FRAME_SIZE
	.align		4
.L_19:
        /*000c*/ 	.byte	0x04, 0x11
        /*000e*/ 	.short	(.L_21 - .L_20)
	.align		4
.L_20:
        /*0010*/ 	.word	index@($__internal_2_$__cuda_sm10x_tcgen05_guardrail_trap_unallocated_columns_being_dealloced)
        /*0014*/ 	.word	0x00000008


	//----- nvinfo : EIATTR_FRAME_SIZE
	.align		4
.L_21:
        /*0018*/ 	.byte	0x04, 0x11
        /*001a*/ 	.short	(.L_23 - .L_22)
	.align		4
.L_22:
        /*001c*/ 	.word	index@($__internal_1_$__cuda_sm10x_tcgen05_guardrail_trap_phase_invalid_during_alloc)
        /*0020*/ 	.word	0x00000008


	//----- nvinfo : EIATTR_FRAME_SIZE
	.align		4
.L_23:
        /*0024*/ 	.byte	0x04, 0x11
        /*0026*/ 	.short	(.L_25 - .L_24)
	.align		4
.L_24:
        /*0028*/ 	.word	index@($__internal_0_$__cuda_sm10x_tcgen05_guardrail_trap_col_being_dealloced_not_returned_by_alloc)
        /*002c*/ 	.word	0x00000008


	//----- nvinfo : EIATTR_FRAME_SIZE
	.align		4
.L_25:
        /*0030*/ 	.byte	0x04, 0x11
        /*0032*/ 	.short	(.L_27 - .L_26)
	.align		4
.L_26:
        /*0034*/ 	.word	index@(_ZN7cutlass13device_kernelINS_4conv6kernel13ConvUniversalINS1_16ConvProblemShapeILNS1_8OperatorE0ELi2EEENS1_10collective14CollectiveConvINS1_47MainloopSm100TmaUmmaWarpSpecializedImplicitGemmILS5_0ELi20ELi2ELi1ELi2EN4cute5tupleIJNSA_1CILi2EEENSC_ILi1EEESE_EEEEENSB_IJNSC_ILi256EEENSC_ILi64EEENSB_IJSI_EEEEEENS_12float_e4m3_tESL_NSA_8TiledMMAINSA_8MMA_AtomIJNSA_10MMA_TraitsINSA_25SM100_MMA_F8F6F4_2x1SM_SSEJSL_SL_fSH_SI_NSA_17integral_constantINSA_4UMMA5MajorELSS_0EEEST_NSQ_INSR_7ScaleInELSU_0EEESV_EEEEEENSA_6LayoutINSB_IJSE_SE_SE_EEENSB_IJNSC_ILi0EEES10_S10_EEEEENSB_IJNSA_10UnderscoreES13_S13_EEEEENS7_6detail27Sm100ImplicitGemmTileTraitsINSA_25SM100_TMA_2SM_LOAD_IM2COLENSA_14ComposedLayoutINSA_7SwizzleILi2ELi4ELi3EEENSA_18smem_ptr_flag_bitsILi8EEENSY_INSB_IJNSC_ILi8EEESI_EEENSB_IJSI_SE_EEEEEEEvEENS17_INSA_18SM100_TMA_2SM_LOADES1I_vEEEENS_8epilogue10collective18CollectiveEpilogueINS1N_23Sm100TmaWarpSpecializedILi1ELi1ELi64ELb0ELb0EEEJNSB_IJNSC_ILi128EEESI_SJ_EEENSB_IJNSY_IS1S_SE_EENSY_ISI_SE_EEEEESL_NSB_IJNSB_IJlllEEESE_S10_EEESL_S1Y_NS1N_6fusion15FusionCallbacksIS1R_NS1Z_17LinearCombinationISL_fSL_fLNS_15FloatRoundStyleE2EEES1T_S1W_JEEENSA_5SM1004TMEM4LOAD26SM100_TMEM_LOAD_32dp32b64xENSA_20SM90_TMA_LOAD_IM2COLES1I_NSA_39AutoVectorizingCopyWithAssumedAlignmentILi128EEENSA_21SM90_TMA_STORE_IM2COLES1I_S2B_S2B_EEEvvEEEEvNT_6ParamsE)
        /*0038*/ 	.word	0x00000008


	//----- nvinfo : EIATTR_MIN_STACK_SIZE
	.align		4
.L_27:
        /*003c*/ 	.byte	0x04, 0x12
        /*003e*/ 	.short	(.L_29 - .L_28)
	.align		4
.L_28:
        /*0040*/ 	.word	index@(_ZN7cutlass13device_kernelINS_4conv6kernel13ConvUniversalINS1_16ConvProblemShapeILNS1_8OperatorE0ELi2EEENS1_10collective14CollectiveConvINS1_47MainloopSm100TmaUmmaWarpSpecializedImplicitGemmILS5_0ELi20ELi2ELi1ELi2EN4cute5tupleIJNSA_1CILi2EEENSC_ILi1EEESE_EEEEENSB_IJNSC_ILi256EEENSC_ILi64EEENSB_IJSI_EEEEEENS_12float_e4m3_tESL_NSA_8TiledMMAINSA_8MMA_AtomIJNSA_10MMA_TraitsINSA_25SM100_MMA_F8F6F4_2x1SM_SSEJSL_SL_fSH_SI_NSA_17integral_constantINSA_4UMMA5MajorELSS_0EEEST_NSQ_INSR_7ScaleInELSU_0EEESV_EEEEEENSA_6LayoutINSB_IJSE_SE_SE_EEENSB_IJNSC_ILi0EEES10_S10_EEEEENSB_IJNSA_10UnderscoreES13_S13_EEEEENS7_6detail27Sm100ImplicitGemmTileTraitsINSA_25SM100_TMA_2SM_LOAD_IM2COLENSA_14ComposedLayoutINSA_7SwizzleILi2ELi4ELi3EEENSA_18smem_ptr_flag_bitsILi8EEENSY_INSB_IJNSC_ILi8EEESI_EEENSB_IJSI_SE_EEEEEEEvEENS17_INSA_18SM100_TMA_2SM_LOADES1I_vEEEENS_8epilogue10collective18CollectiveEpilogueINS1N_23Sm100TmaWarpSpecializedILi1ELi1ELi64ELb0ELb0EEEJNSB_IJNSC_ILi128EEESI_SJ_EEENSB_IJNSY_IS1S_SE_EENSY_ISI_SE_EEEEESL_NSB_IJNSB_IJlllEEESE_S10_EEESL_S1Y_NS1N_6fusion15FusionCallbacksIS1R_NS1Z_17LinearCombinationISL_fSL_fLNS_15FloatRoundStyleE2EEES1T_S1W_JEEENSA_5SM1004TMEM4LOAD26SM100_TMEM_LOAD_32dp32b64xENSA_20SM90_TMA_LOAD_IM2COLES1I_NSA_39AutoVectorizingCopyWithAssumedAlignmentILi128EEENSA_21SM90_TMA_STORE_IM2COLES1I_S2B_S2B_EEEvvEEEEvNT_6ParamsE)
        /*0044*/ 	.word	0x00000008
.L_29:


//--------------------- .nv.compat                --------------------------
	.section	.nv.compat,"",@"SHT_CUDA_COMPAT_INFO"
	.align	4
        /*0000*/ 	.byte	0x02, 0x09, 0x01, 0x00, 0x02, 0x02, 0x02, 0x00, 0x02, 0x05, 0x05, 0x00, 0x03, 0x07, 0x01, 0x01
        /*0010*/ 	.byte	0x02, 0x03, 0x01, 0x00, 0x02, 0x06, 0x01, 0x00, 0x04, 0x0b, 0x08, 0x00, 0x09, 0x00, 0x00, 0x00
        /*0020*/ 	.byte	0x00, 0x00, 0x00, 0x00


//--------------------- .nv.info._ZN7cutlass13device_kernelINS_4conv6kernel13ConvUniversalINS1_16ConvProblemShapeILNS1_8OperatorE0ELi2EEENS1_10collective14CollectiveConvINS1_47MainloopSm100TmaUmmaWarpSpecializedImplicitGemmILS5_0ELi20ELi2ELi1ELi2EN4cute5tupleIJNSA_1CILi2EEENSC_ILi1EEESE_EEEEENSB_IJNSC_ILi256EEENSC_ILi64EEENSB_IJSI_EEEEEENS_12float_e4m3_tESL_NSA_8TiledMMAINSA_8MMA_AtomIJNSA_10MMA_TraitsINSA_25SM100_MMA_F8F6F4_2x1SM_SSEJSL_SL_fSH_SI_NSA_17integral_constantINSA_4UMMA5MajorELSS_0EEEST_NSQ_INSR_7ScaleInELSU_0EEESV_EEEEEENSA_6LayoutINSB_IJSE_SE_SE_EEENSB_IJNSC_ILi0EEES10_S10_EEEEENSB_IJNSA_10UnderscoreES13_S13_EEEEENS7_6detail27Sm100ImplicitGemmTileTraitsINSA_25SM100_TMA_2SM_LOAD_IM2COLENSA_14ComposedLayoutINSA_7SwizzleILi2ELi4ELi3EEENSA_18smem_ptr_flag_bitsILi8EEENSY_INSB_IJNSC_ILi8EEESI_EEENSB_IJSI_SE_EEEEEEEvEENS17_INSA_18SM100_TMA_2SM_LOADES1I_vEEEENS_8epilogue10collective18CollectiveEpilogueINS1N_23Sm100TmaWarpSpecializedILi1ELi1ELi64ELb0ELb0EEEJNSB_IJNSC_ILi128EEESI_SJ_EEENSB_IJNSY_IS1S_SE_EENSY_ISI_SE_EEEEESL_NSB_IJNSB_IJlllEEESE_S10_EEESL_S1Y_NS1N_6fusion15FusionCallbacksIS1R_NS1Z_17LinearCombinationISL_fSL_fLNS_15FloatRoundStyleE2EEES1T_S1W_JEEENSA_5SM1004TMEM4LOAD26SM100_TMEM_LOAD_32dp32b64xENSA_20SM90_TMA_LOAD_IM2COLES1I_NSA_39AutoVectorizingCopyWithAssumedAlignmentILi128EEENSA_21SM90_TMA_STORE_IM2COLES1I_S2B_S2B_EEEvvEEEEvNT_6ParamsE --------------------------
	.section	.nv.info._ZN7cutlass13device_kernelINS_4conv6kernel13ConvUniversalINS1_16ConvProblemShapeILNS1_8OperatorE0ELi2EEENS1_10collective14CollectiveConvINS1_47MainloopSm100TmaUmmaWarpSpecializedImplicitGemmILS5_0ELi20ELi2ELi1ELi2EN4cute5tupleIJNSA_1CILi2EEENSC_ILi1EEESE_EEEEENSB_IJNSC_ILi256EEENSC_ILi64EEENSB_IJSI_EEEEEENS_12float_e4m3_tESL_NSA_8TiledMMAINSA_8MMA_AtomIJNSA_10MMA_TraitsINSA_25SM100_MMA_F8F6F4_2x1SM_SSEJSL_SL_fSH_SI_NSA_17integral_constantINSA_4UMMA5MajorELSS_0EEEST_NSQ_INSR_7ScaleInELSU_0EEESV_EEEEEENSA_6LayoutINSB_IJSE_SE_SE_EEENSB_IJNSC_ILi0EEES10_S10_EEEEENSB_IJNSA_10UnderscoreES13_S13_EEEEENS7_6detail27Sm100ImplicitGemmTileTraitsINSA_25SM100_TMA_2SM_LOAD_IM2COLENSA_14ComposedLayoutINSA_7SwizzleILi2ELi4ELi3EEENSA_18smem_ptr_flag_bitsILi8EEENSY_INSB_IJNSC_ILi8EEESI_EEENSB_IJSI_SE_EEEEEEEvEENS17_INSA_18SM100_TMA_2SM_LOADES1I_vEEEENS_8epilogue10collective18CollectiveEpilogueINS1N_23Sm100TmaWarpSpecializedILi1ELi1ELi64ELb0ELb0EEEJNSB_IJNSC_ILi128EEESI_SJ_EEENSB_IJNSY_IS1S_SE_EENSY_ISI_SE_EEEEESL_NSB_IJNSB_IJlllEEESE_S10_EEESL_S1Y_NS1N_6fusion15FusionCallbacksIS1R_NS1Z_17LinearCombinationISL_fSL_fLNS_15FloatRoundStyleE2EEES1T_S1W_JEEENSA_5SM1004TMEM4LOAD26SM100_TMEM_LOAD_32dp32b64xENSA_20SM90_TMA_LOAD_IM2COLES1I_NSA_39AutoVectorizingCopyWithAssumedAlignmentILi128EEENSA_21SM90_TMA_STORE_IM2COLES1I_S2B_S2B_EEEvvEEEEvNT_6ParamsE,"",@"SHT_CUDA_INFO"
	.sectionflags	@""
	.align	4


	//----- nvinfo : EIATTR_CUDA_API_VERSION
	.align		4
        /*0000*/ 	.byte	0x04, 0x37
        /*0002*/ 	.short	(.L_31 - .L_30)
.L_30:
        /*0004*/ 	.word	0x00000082


	//----- nvinfo : EIATTR_KPARAM_INFO
	.align		4
.L_31:
        /*0008*/ 	.byte	0x04, 0x17
        /*000a*/ 	.short	(.L_33 - .L_32)
.L_32:
        /*000c*/ 	.word	0x00000000
        /*0010*/ 	.short	0x0000
        /*0012*/ 	.short	0x0000
        /*0014*/ 	.byte	0x00, 0xf0, 0x01, 0x20


	//----- nvinfo : EIATTR_AT_ENTRY_FRAGMENTS
	.align		4
.L_33:
        /*0018*/ 	.byte	0x04, 0x4f
        /*001a*/ 	.short	(.L_35 - .L_34)


	//   ....[0]....
.L_34:
        /*001c*/ 	.word	0x00000007


	//----- nvinfo : EIATTR_RESERVED_SMEM_USED
	.align		4
.L_35:
        /*0020*/ 	.byte	0x01, 0x41
	.zero		2


	//----- nvinfo : EIATTR_SPARSE_MMA_MASK
	.align		4
        /*0024*/ 	.byte	0x03, 0x50
        /*0026*/ 	.short	0x0000


	//----- nvinfo : EIATTR_TCGEN05_2CTA_USED
	.align		4
        /*0028*/ 	.byte	0x01, 0x52
	.zero		2


	//----- nvinfo : EIATTR_MAXREG_COUNT
	.align		4
        /*002c*/ 	.byte	0x03, 0x1b
        /*002e*/ 	.short	0x00ff


	//----- nvinfo : EIATTR_NUM_BARRIERS
	.align		4
        /*0030*/ 	.byte	0x02, 0x4c
        /*0032*/ 	.byte	0x07
	.zero		1


	//----- nvinfo : EIATTR_EXTERNS
	.align		4
        /*0034*/ 	.byte	0x04, 0x0f
        /*0036*/ 	.short	(.L_37 - .L_36)


	//   ....[0]....
	.align		4
.L_36:
        /*0038*/ 	.word	index@(__assertfail)


	//----- nvinfo : EIATTR_MERCURY_ISA_VERSION
	.align		4
.L_37:
        /*003c*/ 	.byte	0x03, 0x5f
        /*003e*/ 	.short	0x0101


	//----- nvinfo : EIATTR_INT_WARP_WIDE_INSTR_OFFSETS
	.align		4
        /*0040*/ 	.byte	0x04, 0x31
        /*0042*/ 	.short	(.L_39 - .L_38)


	//   ....[0]....
.L_38:
        /*0044*/ 	.word	0x00000e20


	//   ....[1]....
        /*0048*/ 	.word	0x00000ed0


	//   ....[2]....
        /*004c*/ 	.word	0x00004c50


	//   ....[3]....
        /*0050*/ 	.word	0x00004c70


	//   ....[4]....
        /*0054*/ 	.word	0x00004ca0


	//   ....[5]....
        /*0058*/ 	.word	0x00005810


	//   ....[6]....
        /*005c*/ 	.word	0x000059d0


	//----- nvinfo : EIATTR_COOP_GROUP_MASK_REGIDS
	.align		4
.L_39:
        /*0060*/ 	.byte	0x04, 0x29
        /*0062*/ 	.short	(.L_41 - .L_40)


	//   ....[0]....
.L_40:
        /*0064*/ 	.word	0xffffffff


	//   ....[1]....
        /*0068*/ 	.word	0xffffffff


	//   ....[2]....
        /*006c*/ 	.word	0xffffffff


	//   ....[3]....
        /*0070*/ 	.word	0xffffffff


	//   ....[4]....
        /*0074*/ 	.word	0xffffffff


	//   ....[5]....
        /*0078*/ 	.word	0xffffffff


	//   ....[6]....
        /*007c*/ 	.word	0xffffffff


	//   ....[7]....
        /*0080*/ 	.word	0xffffffff


	//   ....[8]....
        /*0084*/ 	.word	0xffffffff


	//   ....[9]....
        /*0088*/ 	.word	0xffffffff


	//   ....[10]....
        /*008c*/ 	.word	0xffffffff


	//   ....[11]....
        /*0090*/ 	.word	0xffffffff


	//   ....[12]....
        /*0094*/ 	.word	0xffffffff


	//----- nvinfo : EIATTR_COOP_GROUP_INSTR_OFFSETS
	.align		4
.L_41:
        /*0098*/ 	.byte	0x04, 0x28
        /*009a*/ 	.short	(.L_43 - .L_42)


	//   ....[0]....
.L_42:
        /*009c*/ 	.word	0x000000d0


	//   ....[1]....
        /*00a0*/ 	.word	0x00000540


	//   ....[2]....
        /*00a4*/ 	.word	0x00000910


	//   ....[3]....
        /*00a8*/ 	.word	0x00000a50


	//   ....[4]....
        /*00ac*/ 	.word	0x00000b50


	//   ....[5]....
        /*00b0*/ 	.word	0x00000ca0


	//   ....[6]....
        /*00b4*/ 	.word	0x00000f40


	//   ....[7]....
        /*00b8*/ 	.word	0x000025e0


	//   ....[8]....
        /*00bc*/ 	.word	0x00003c20


	//   ....[9]....
        /*00c0*/ 	.word	0x000040f0


	//   ....[10]....
        /*00c4*/ 	.word	0x00004120


	//   ....[11]....
        /*00c8*/ 	.word	0x00004b70


	//   ....[12]....
        /*00cc*/ 	.word	0x00004d70


	//----- nvinfo : EIATTR_VRC_CTA_INIT_COUNT
	.align		4
.L_43:
        /*00d0*/ 	.byte	0x02, 0x4a
        /*00d2*/ 	.byte	0x80
	.zero		1


	//----- nvinfo : EIATTR_SYSCALL_OFFSETS
	.align		4
        /*00d4*/ 	.byte	0x04, 0x46
        /*00d6*/ 	.short	(.L_45 - .L_44)


	//   ....[0]....
.L_44:
        /*00d8*/ 	.word	0x00006540


	//   ....[1]....
        /*00dc*/ 	.word	0x00006680


	//   ....[2]....
        /*00e0*/ 	.word	0x00006e60


	//----- nvinfo : EIATTR_MBARRIER_INSTR_OFFSETS
	.align		4
.L_45:
        /*00e4*/ 	.byte	0x04, 0x39
        /*00e6*/ 	.short	(.L_47 - .L_46)


	//   ....[0]....
.L_46:
        /*00e8*/ 	.word	0x00000670
        /*00ec*/ 	.word	0x000000ff
        /*00f0*/ 	.word	0x00000000
        /*00f4*/ 	.short	0x0100
        /*00f6*/ 	.byte	0x04
	.zero		1


	//   ....[1]....
        /*00f8*/ 	.word	0x00000680
        /*00fc*/ 	.word	0x000000ff
        /*0100*/ 	.word	0x000000a0
        /*0104*/ 	.short	0x0100
        /*0106*/ 	.byte	0x04
	.zero		1


	//   ....[2]....
        /*0108*/ 	.word	0x00000690
        /*010c*/ 	.word	0x000000ff
        /*0110*/ 	.word	0x00000008
        /*0114*/ 	.short	0x0100
        /*0116*/ 	.byte	0x04
	.zero		1


	//   ....[3]....
        /*0118*/ 	.word	0x000006a0
        /*011c*/ 	.word	0x000000ff
        /*0120*/ 	.word	0x000000a8
        /*0124*/ 	.short	0x0100
        /*0126*/ 	.byte	0x04
	.zero		1


	//   ....[4]....
        /*0128*/ 	.word	0x000006b0
        /*012c*/ 	.word	0x000000ff
        /*0130*/ 	.word	0x00000010
        /*0134*/ 	.short	0x0100
        /*0136*/ 	.byte	0x04
	.zero		1


	//   ....[5]....
        /*0138*/ 	.word	0x000006c0
        /*013c*/ 	.word	0x000000ff
        /*0140*/ 	.word	0x000000b0
        /*0144*/ 	.short	0x0100
        /*0146*/ 	.byte	0x04
	.zero		1


	//   ....[6]....
        /*0148*/ 	.word	0x000006d0
        /*014c*/ 	.word	0x000000ff
        /*0150*/ 	.word	0x00000018
        /*0154*/ 	.short	0x0100
        /*0156*/ 	.byte	0x04
	.zero		1


	//   ....[7]....
        /*0158*/ 	.word	0x000006e0
        /*015c*/ 	.word	0x000000ff
        /*0160*/ 	.word	0x000000b8
        /*0164*/ 	.short	0x0100
        /*0166*/ 	.byte	0x04
	.zero		1


	//   ....[8]....
        /*0168*/ 	.word	0x000006f0
        /*016c*/ 	.word	0x000000ff
        /*0170*/ 	.word	0x00000020
        /*0174*/ 	.short	0x0100
        /*0176*/ 	.byte	0x04
	.zero		1


	//   ....[9]....
        /*0178*/ 	.word	0x00000700
        /*017c*/ 	.word	0x000000ff
        /*0180*/ 	.word	0x000000c0
        /*0184*/ 	.short	0x0100
        /*0186*/ 	.byte	0x04
	.zero		1


	//   ....[10]....
        /*0188*/ 	.word	0x00000710
        /*018c*/ 	.word	0x000000ff
        /*0190*/ 	.word	0x00000028
        /*0194*/ 	.short	0x0100
        /*0196*/ 	.byte	0x04
	.zero		1


	//   ....[11]....
        /*0198*/ 	.word	0x00000720
        /*019c*/ 	.word	0x000000ff
        /*01a0*/ 	.word	0x000000c8
        /*01a4*/ 	.short	0x0100
        /*01a6*/ 	.byte	0x04
	.zero		1


	//   ....[12]....
        /*01a8*/ 	.word	0x00000730
        /*01ac*/ 	.word	0x000000ff
        /*01b0*/ 	.word	0x00000030
        /*01b4*/ 	.short	0x0100
        /*01b6*/ 	.byte	0x04
	.zero		1


	//   ....[13]....
        /*01b8*/ 	.word	0x00000740
        /*01bc*/ 	.word	0x000000ff
        /*01c0*/ 	.word	0x000000d0
        /*01c4*/ 	.short	0x0100
        /*01c6*/ 	.byte	0x04
	.zero		1


	//   ....[14]....
        /*01c8*/ 	.word	0x00000750
        /*01cc*/ 	.word	0x000000ff
        /*01d0*/ 	.word	0x00000038
        /*01d4*/ 	.short	0x0100
        /*01d6*/ 	.byte	0x04
	.zero		1


	//   ....[15]....
        /*01d8*/ 	.word	0x00000760
        /*01dc*/ 	.word	0x000000ff
        /*01e0*/ 	.word	0x000000d8
        /*01e4*/ 	.short	0x0100
        /*01e6*/ 	.byte	0x04
	.zero		1


	//   ....[16]....
        /*01e8*/ 	.word	0x00000770
        /*01ec*/ 	.word	0x000000ff
        /*01f0*/ 	.word	0x00000040
        /*01f4*/ 	.short	0x0100
        /*01f6*/ 	.byte	0x04
	.zero		1


	//   ....[17]....
        /*01f8*/ 	.word	0x00000780
        /*01fc*/ 	.word	0x000000ff
        /*0200*/ 	.word	0x000000e0
        /*0204*/ 	.short	0x0100
        /*0206*/ 	.byte	0x04
	.zero		1


	//   ....[18]....
        /*0208*/ 	.word	0x00000790
        /*020c*/ 	.word	0x000000ff
        /*0210*/ 	.word	0x00000048
        /*0214*/ 	.short	0x0100
        /*0216*/ 	.byte	0x04
	.zero		1


	//   ....[19]....
        /*0218*/ 	.word	0x000007a0
        /*021c*/ 	.word	0x000000ff
        /*0220*/ 	.word	0x000000e8
        /*0224*/ 	.short	0x0100
        /*0226*/ 	.byte	0x04
	.zero		1


	//   ....[20]....
        /*0228*/ 	.word	0x000007b0
        /*022c*/ 	.word	0x000000ff
        /*0230*/ 	.word	0x00000050
        /*0234*/ 	.short	0x0100
        /*0236*/ 	.byte	0x04
	.zero		1


	//   ....[21]....
        /*0238*/ 	.word	0x000007c0
        /*023c*/ 	.word	0x000000ff
        /*0240*/ 	.word	0x000000f0
        /*0244*/ 	.short	0x0100
        /*0246*/ 	.byte	0x04
	.zero		1


	//   ....[22]....
        /*0248*/ 	.word	0x000007d0
        /*024c*/ 	.word	0x000000ff
        /*0250*/ 	.word	0x00000058
        /*0254*/ 	.short	0x0100
        /*0256*/ 	.byte	0x04
	.zero		1


	//   ....[23]....
        /*0258*/ 	.word	0x000007e0
        /*025c*/ 	.word	0x000000ff
        /*0260*/ 	.word	0x000000f8
        /*0264*/ 	.short	0x0100
        /*0266*/ 	.byte	0x04
	.zero		1


	//   ....[24]....
        /*0268*/ 	.word	0x000007f0
        /*026c*/ 	.word	0x000000ff
        /*0270*/ 	.word	0x00000060
        /*0274*/ 	.short	0x0100
        /*0276*/ 	.byte	0x04
	.zero		1


	//   ....[25]....
        /*0278*/ 	.word	0x00000800
        /*027c*/ 	.word	0x000000ff
        /*0280*/ 	.word	0x00000100
        /*0284*/ 	.short	0x0100
        /*0286*/ 	.byte	0x04
	.zero		1


	//   ....[26]....
        /*0288*/ 	.word	0x00000810
        /*028c*/ 	.word	0x000000ff
        /*0290*/ 	.word	0x00000068
        /*0294*/ 	.short	0x0100
        /*0296*/ 	.byte	0x04
	.zero		1


	//   ....[27]....
        /*0298*/ 	.word	0x00000820
        /*029c*/ 	.word	0x000000ff
        /*02a0*/ 	.word	0x00000108
        /*02a4*/ 	.short	0x0100
        /*02a6*/ 	.byte	0x04
	.zero		1


	//   ....[28]....
        /*02a8*/ 	.word	0x00000830
        /*02ac*/ 	.word	0x000000ff
        /*02b0*/ 	.word	0x00000070
        /*02b4*/ 	.short	0x0100
        /*02b6*/ 	.byte	0x04
	.zero		1


	//   ....[29]....
        /*02b8*/ 	.word	0x00000840
        /*02bc*/ 	.word	0x000000ff
        /*02c0*/ 	.word	0x00000110
        /*02c4*/ 	.short	0x0100
        /*02c6*/ 	.byte	0x04
	.zero		1


	//   ....[30]....
        /*02c8*/ 	.word	0x00000850
        /*02cc*/ 	.word	0x000000ff
        /*02d0*/ 	.word	0x00000078
        /*02d4*/ 	.short	0x0100
        /*02d6*/ 	.byte	0x04
	.zero		1


	//   ....[31]....
        /*02d8*/ 	.word	0x00000860
        /*02dc*/ 	.word	0x000000ff
        /*02e0*/ 	.word	0x00000118
        /*02e4*/ 	.short	0x0100
        /*02e6*/ 	.byte	0x04
	.zero		1


	//   ....[32]....
        /*02e8*/ 	.word	0x00000870
        /*02ec*/ 	.word	0x000000ff
        /*02f0*/ 	.word	0x00000080
        /*02f4*/ 	.short	0x0100
        /*02f6*/ 	.byte	0x04
	.zero		1


	//   ....[33]....
        /*02f8*/ 	.word	0x00000880
        /*02fc*/ 	.word	0x000000ff
        /*0300*/ 	.word	0x00000120
        /*0304*/ 	.short	0x0100
        /*0306*/ 	.byte	0x04
	.zero		1


	//   ....[34]....
        /*0308*/ 	.word	0x00000890
        /*030c*/ 	.word	0x000000ff
        /*0310*/ 	.word	0x00000088
        /*0314*/ 	.short	0x0100
        /*0316*/ 	.byte	0x04
	.zero		1


	//   ....[35]....
        /*0318*/ 	.word	0x000008a0
        /*031c*/ 	.word	0x000000ff
        /*0320*/ 	.word	0x00000128
        /*0324*/ 	.short	0x0100
        /*0326*/ 	.byte	0x04
	.zero		1


	//   ....[36]....
        /*0328*/ 	.word	0x000008b0
        /*032c*/ 	.word	0x000000ff
        /*0330*/ 	.word	0x00000090
        /*0334*/ 	.short	0x0100
        /*0336*/ 	.byte	0x04
	.zero		1


	//   ....[37]....
        /*0338*/ 	.word	0x000008c0
        /*033c*/ 	.word	0x000000ff
        /*0340*/ 	.word	0x00000130
        /*0344*/ 	.short	0x0100
        /*0346*/ 	.byte	0x04
	.zero		1


	//   ....[38]....
        /*0348*/ 	.word	0x000008d0
        /*034c*/ 	.word	0x000000ff
        /*0350*/ 	.word	0x00000098
        /*0354*/ 	.short	0x0100
        /*0356*/ 	.byte	0x04
	.zero		1


	//   ....[39]....
        /*0358*/ 	.word	0x000008e0
        /*035c*/ 	.word	0x000000ff
        /*0360*/ 	.word	0x00000138
        /*0364*/ 	.short	0x0100
        /*0366*/ 	.byte	0x04
	.zero		1


	//   ....[40]....
        /*0368*/ 	.word	0x00000a20
        /*036c*/ 	.word	0x000000ff
        /*0370*/ 	.word	0x00000140
        /*0374*/ 	.short	0x0100
        /*0376*/ 	.byte	0x04
	.zero		1


	//   ....[41]....
        /*0378*/ 	.word	0x00000a30
        /*037c*/ 	.word	0x000000ff
        /*0380*/ 	.word	0x00000148
        /*0384*/ 	.short	0x0100
        /*0386*/ 	.byte	0x04
	.zero		1


	//   ....[42]....
        /*0388*/ 	.word	0x00000b20
        /*038c*/ 	.word	0x000000ff
        /*0390*/ 	.word	0x00000150
        /*0394*/ 	.short	0x0100
        /*0396*/ 	.byte	0x04
	.zero		1


	//   ....[43]....
        /*0398*/ 	.word	0x00000b30
        /*039c*/ 	.word	0x000000ff
        /*03a0*/ 	.word	0x00000158
        /*03a4*/ 	.short	0x0100
        /*03a6*/ 	.byte	0x04
	.zero		1


	//   ....[44]....
        /*03a8*/ 	.word	0x00000c70
        /*03ac*/ 	.word	0x000000ff
        /*03b0*/ 	.word	0x00000160
        /*03b4*/ 	.short	0x0100
        /*03b6*/ 	.byte	0x06
	.zero		1


	//   ....[45]....
        /*03b8*/ 	.word	0x00000c80
        /*03bc*/ 	.word	0x000000ff
        /*03c0*/ 	.word	0x00000168
        /*03c4*/ 	.short	0x0100
        /*03c6*/ 	.byte	0x06
	.zero		1


	//   ....[46]....
        /*03c8*/ 	.word	0x00000dc0
        /*03cc*/ 	.word	0x000000ff
        /*03d0*/ 	.word	0x00000170
        /*03d4*/ 	.short	0x0100
        /*03d6*/ 	.byte	0x04
	.zero		1


	//   ....[47]....
        /*03d8*/ 	.word	0x00000dd0
        /*03dc*/ 	.word	0x000000ff
        /*03e0*/ 	.word	0x00000180
        /*03e4*/ 	.short	0x0100
        /*03e6*/ 	.byte	0x04
	.zero		1


	//   ....[48]....
        /*03e8*/ 	.word	0x00000de0
        /*03ec*/ 	.word	0x000000ff
        /*03f0*/ 	.word	0x00000178
        /*03f4*/ 	.short	0x0100
        /*03f6*/ 	.byte	0x04
	.zero		1


	//   ....[49]....
        /*03f8*/ 	.word	0x00000df0
        /*03fc*/ 	.word	0x000000ff
        /*0400*/ 	.word	0x00000188
        /*0404*/ 	.short	0x0100
        /*0406*/ 	.byte	0x04
	.zero		1


	//   ....[50]....
        /*0408*/ 	.word	0x00000ef0
        /*040c*/ 	.word	0x000000ff
        /*0410*/ 	.word	0x00000190
        /*0414*/ 	.short	0x0100
        /*0416*/ 	.byte	0x06
	.zero		1


	//   ....[51]....
        /*0418*/ 	.word	0x00001a10
        /*041c*/ 	.word	0x000000ff
        /*0420*/ 	.word	0x000000a0
        /*0424*/ 	.short	0x010a
        /*0426*/ 	.byte	0x04
	.zero		1


	//   ....[52]....
        /*0428*/ 	.word	0x00001c90
        /*042c*/ 	.word	0x000000ff
        /*0430*/ 	.word	0x000000a0
        /*0434*/ 	.short	0x010a
        /*0436*/ 	.byte	0x09
	.zero		1


	//   ....[53]....
        /*0438*/ 	.word	0x00001e40
        /*043c*/ 	.word	0x000000ff
        /*0440*/ 	.word	0x000000a0
        /*0444*/ 	.short	0x010a
        /*0446*/ 	.byte	0x07
	.zero		1


	//   ....[54]....
        /*0448*/ 	.word	0x00002010
        /*044c*/ 	.word	0x000000ff
        /*0450*/ 	.word	0x00000158
        /*0454*/ 	.short	0x0101
        /*0456*/ 	.byte	0x19
	.zero		1


	//   ....[55]....
        /*0458*/ 	.word	0x00002040
        /*045c*/ 	.word	0x000000ff
        /*0460*/ 	.word	0x000000a0
        /*0464*/ 	.short	0x010a
        /*0466*/ 	.byte	0x04
	.zero		1


	//   ....[56]....
        /*0468*/ 	.word	0x00002260
        /*046c*/ 	.word	0x000000ff
        /*0470*/ 	.word	0x000000a0
        /*0474*/ 	.short	0x010a
        /*0476*/ 	.byte	0x09
	.zero		1


	//   ....[57]....
        /*0478*/ 	.word	0x00002410
        /*047c*/ 	.word	0x000000ff
        /*0480*/ 	.word	0x000000a0
        /*0484*/ 	.short	0x010a
        /*0486*/ 	.byte	0x07
	.zero		1


	//   ....[58]....
        /*0488*/ 	.word	0x000025f0
        /*048c*/ 	.word	0x000000ff
        /*0490*/ 	.word	0x00000160
        /*0494*/ 	.short	0x010a
        /*0496*/ 	.byte	0x19
	.zero		1


	//   ....[59]....
        /*0498*/ 	.word	0x000026b0
        /*049c*/ 	.word	0x000000ff
        /*04a0*/ 	.word	0x00000000
        /*04a4*/ 	.short	0x0101
        /*04a6*/ 	.byte	0x04
	.zero		1


	//   ....[60]....
        /*04a8*/ 	.word	0x00002ca0
        /*04ac*/ 	.word	0x000000ff
        /*04b0*/ 	.word	0x00000000
        /*04b4*/ 	.short	0x010a
        /*04b6*/ 	.byte	0x04
	.zero		1


	//   ....[61]....
        /*04b8*/ 	.word	0x00002d40
        /*04bc*/ 	.word	0x000000ff
        /*04c0*/ 	.word	0x00000000
        /*04c4*/ 	.short	0x010a
        /*04c6*/ 	.byte	0x05
	.zero		1


	//   ....[62]....
        /*04c8*/ 	.word	0x00002de0
        /*04cc*/ 	.word	0x000000ff
        /*04d0*/ 	.word	0x00000000
        /*04d4*/ 	.short	0x010a
        /*04d6*/ 	.byte	0x05
	.zero		1


	//   ....[63]....
        /*04d8*/ 	.word	0x00002e80
        /*04dc*/ 	.word	0x000000ff
        /*04e0*/ 	.word	0x00000000
        /*04e4*/ 	.short	0x010a
        /*04e6*/ 	.byte	0x05
	.zero		1


	//   ....[64]....
        /*04e8*/ 	.word	0x00002f20
        /*04ec*/ 	.word	0x000000ff
        /*04f0*/ 	.word	0x00000000
        /*04f4*/ 	.short	0x010a
        /*04f6*/ 	.byte	0x05
	.zero		1


	//   ....[65]....
        /*04f8*/ 	.word	0x00002fc0
        /*04fc*/ 	.word	0x000000ff
        /*0500*/ 	.word	0x00000000
        /*0504*/ 	.short	0x010a
        /*0506*/ 	.byte	0x05
	.zero		1


	//   ....[66]....
        /*0508*/ 	.word	0x00003060
        /*050c*/ 	.word	0x000000ff
        /*0510*/ 	.word	0x00000000
        /*0514*/ 	.short	0x010a
        /*0516*/ 	.byte	0x05
	.zero		1


	//   ....[67]....
        /*0518*/ 	.word	0x00003100
        /*051c*/ 	.word	0x000000ff
        /*0520*/ 	.word	0x00000000
        /*0524*/ 	.short	0x010a
        /*0526*/ 	.byte	0x05
	.zero		1


	//   ....[68]....
        /*0528*/ 	.word	0x000031a0
        /*052c*/ 	.word	0x000000ff
        /*0530*/ 	.word	0x00000000
        /*0534*/ 	.short	0x010a
        /*0536*/ 	.byte	0x05
	.zero		1


	//   ....[69]....
        /*0538*/ 	.word	0x00003240
        /*053c*/ 	.word	0x000000ff
        /*0540*/ 	.word	0x00000000
        /*0544*/ 	.short	0x010a
        /*0546*/ 	.byte	0x05
	.zero		1


	//   ....[70]....
        /*0548*/ 	.word	0x000032e0
        /*054c*/ 	.word	0x000000ff
        /*0550*/ 	.word	0x00000000
        /*0554*/ 	.short	0x010a
        /*0556*/ 	.byte	0x05
	.zero		1


	//   ....[71]....
        /*0558*/ 	.word	0x00003380
        /*055c*/ 	.word	0x000000ff
        /*0560*/ 	.word	0x00000000
        /*0564*/ 	.short	0x010a
        /*0566*/ 	.byte	0x05
	.zero		1


	//   ....[72]....
        /*0568*/ 	.word	0x00003420
        /*056c*/ 	.word	0x000000ff
        /*0570*/ 	.word	0x00000000
        /*0574*/ 	.short	0x010a
        /*0576*/ 	.byte	0x05
	.zero		1


	//   ....[73]....
        /*0578*/ 	.word	0x000034c0
        /*057c*/ 	.word	0x000000ff
        /*0580*/ 	.word	0x00000000
        /*0584*/ 	.short	0x010a
        /*0586*/ 	.byte	0x05
	.zero		1


	//   ....[74]....
        /*0588*/ 	.word	0x00003560
        /*058c*/ 	.word	0x000000ff
        /*0590*/ 	.word	0x00000000
        /*0594*/ 	.short	0x010a
        /*0596*/ 	.byte	0x05
	.zero		1


	//   ....[75]....
        /*0598*/ 	.word	0x00003600
        /*059c*/ 	.word	0x000000ff
        /*05a0*/ 	.word	0x00000000
        /*05a4*/ 	.short	0x010a
        /*05a6*/ 	.byte	0x05
	.zero		1


	//   ....[76]....
        /*05a8*/ 	.word	0x000036a0
        /*05ac*/ 	.word	0x000000ff
        /*05b0*/ 	.word	0x00000000
        /*05b4*/ 	.short	0x010a
        /*05b6*/ 	.byte	0x05
	.zero		1


	//   ....[77]....
        /*05b8*/ 	.word	0x00003740
        /*05bc*/ 	.word	0x000000ff
        /*05c0*/ 	.word	0x00000000
        /*05c4*/ 	.short	0x010a
        /*05c6*/ 	.byte	0x05
	.zero		1


	//   ....[78]....
        /*05c8*/ 	.word	0x000037e0
        /*05cc*/ 	.word	0x000000ff
        /*05d0*/ 	.word	0x00000000
        /*05d4*/ 	.short	0x010a
        /*05d6*/ 	.byte	0x05
	.zero		1


	//   ....[79]....
        /*05d8*/ 	.word	0x00003890
        /*05dc*/ 	.word	0x00000000
        /*05e0*/ 	.word	0x00000000
        /*05e4*/ 	.short	0x010a
        /*05e6*/ 	.byte	0xff
	.zero		1


	//   ....[80]....
        /*05e8*/ 	.word	0x000039e0
        /*05ec*/ 	.word	0x000000ff
        /*05f0*/ 	.word	0x00000168
        /*05f4*/ 	.short	0x010a
        /*05f6*/ 	.byte	0x04
	.zero		1


	//   ....[81]....
        /*05f8*/ 	.word	0x00003a80
        /*05fc*/ 	.word	0x000000ff
        /*0600*/ 	.word	0x00000160
        /*0604*/ 	.short	0x010a
        /*0606*/ 	.byte	0x04
	.zero		1


	//   ....[82]....
        /*0608*/ 	.word	0x00003b20
        /*060c*/ 	.word	0x000000ff
        /*0610*/ 	.word	0x00000000
        /*0614*/ 	.short	0x0101
        /*0616*/ 	.byte	0x05
	.zero		1


	//   ....[83]....
        /*0618*/ 	.word	0x00003b60
        /*061c*/ 	.word	0x000000ff
        /*0620*/ 	.word	0x00000168
        /*0624*/ 	.short	0x0106
        /*0626*/ 	.byte	0x04
	.zero		1


	//   ....[84]....
        /*0628*/ 	.word	0x00003ba0
        /*062c*/ 	.word	0x00000000
        /*0630*/ 	.word	0x00000168
        /*0634*/ 	.short	0x010a
        /*0636*/ 	.byte	0xff
	.zero		1


	//   ....[85]....
        /*0638*/ 	.word	0x00003df0
        /*063c*/ 	.word	0x000000ff
        /*0640*/ 	.word	0x00000008
        /*0644*/ 	.short	0x010a
        /*0646*/ 	.byte	0x05
	.zero		1


	//   ....[86]....
        /*0648*/ 	.word	0x00003e10
        /*064c*/ 	.word	0x000000ff
        /*0650*/ 	.word	0x00000008
        /*0654*/ 	.short	0x010a
        /*0656*/ 	.byte	0x05
	.zero		1


	//   ....[87]....
        /*0658*/ 	.word	0x00003fa0
        /*065c*/ 	.word	0x000000ff
        /*0660*/ 	.word	0x00000008
        /*0664*/ 	.short	0x010a
        /*0666*/ 	.byte	0x05
	.zero		1


	//   ....[88]....
        /*0668*/ 	.word	0x00003fc0
        /*066c*/ 	.word	0x000000ff
        /*0670*/ 	.word	0x00000008
        /*0674*/ 	.short	0x010a
        /*0676*/ 	.byte	0x05
	.zero		1


	//   ....[89]....
        /*0678*/ 	.word	0x00004080
        /*067c*/ 	.word	0x000000ff
        /*0680*/ 	.word	0x00000000
        /*0684*/ 	.short	0x0101
        /*0686*/ 	.byte	0x04
	.zero		1


	//   ....[90]....
        /*0688*/ 	.word	0x000043d0
        /*068c*/ 	.word	0x000000ff
        /*0690*/ 	.word	0x00000160
        /*0694*/ 	.short	0x010a
        /*0696*/ 	.byte	0x11
	.zero		1


	//   ....[91]....
        /*0698*/ 	.word	0x00004470
        /*069c*/ 	.word	0x000000ff
        /*06a0*/ 	.word	0x00000000
        /*06a4*/ 	.short	0x0101
        /*06a6*/ 	.byte	0x1d
	.zero		1


	//   ....[92]....
        /*06a8*/ 	.word	0x000044b0
        /*06ac*/ 	.word	0x000000ff
        /*06b0*/ 	.word	0x00000180
        /*06b4*/ 	.short	0x010a
        /*06b6*/ 	.byte	0x16
	.zero		1


	//   ....[93]....
        /*06b8*/ 	.word	0x00004560
        /*06bc*/ 	.word	0x000000ff
        /*06c0*/ 	.word	0x00000000
        /*06c4*/ 	.short	0x010a
        /*06c6*/ 	.byte	0x04
	.zero		1


	//   ....[94]....
        /*06c8*/ 	.word	0x000045a0
        /*06cc*/ 	.word	0x000000ff
        /*06d0*/ 	.word	0x00000000
        /*06d4*/ 	.short	0x010a
        /*06d6*/ 	.byte	0x0a
	.zero		1


	//   ....[95]....
        /*06d8*/ 	.word	0x000046c0
        /*06dc*/ 	.word	0x000000ff
        /*06e0*/ 	.word	0x00000000
        /*06e4*/ 	.short	0x010a
        /*06e6*/ 	.byte	0x04
	.zero		1


	//   ....[96]....
        /*06e8*/ 	.word	0x00004960
        /*06ec*/ 	.word	0x000000ff
        /*06f0*/ 	.word	0x00000000
        /*06f4*/ 	.short	0x010a
        /*06f6*/ 	.byte	0x04
	.zero		1


	//   ....[97]....
        /*06f8*/ 	.word	0x00004a00
        /*06fc*/ 	.word	0x00000000
        /*0700*/ 	.word	0x00000000
        /*0704*/ 	.short	0x010a
        /*0706*/ 	.byte	0xff
	.zero		1


	//   ....[98]....
        /*0708*/ 	.word	0x00004a40
        /*070c*/ 	.word	0x00000000
        /*0710*/ 	.word	0x00000000
        /*0714*/ 	.short	0x010a
        /*0716*/ 	.byte	0xff
	.zero		1


	//   ....[99]....
        /*0718*/ 	.word	0x00004ab0
        /*071c*/ 	.word	0x000000ff
        /*0720*/ 	.word	0x00000000
        /*0724*/ 	.short	0x0101
        /*0726*/ 	.byte	0x04
	.zero		1


	//   ....[100]....
        /*0728*/ 	.word	0x00004af0
        /*072c*/ 	.word	0x000000ff
        /*0730*/ 	.word	0x00000190
        /*0734*/ 	.short	0x010a
        /*0736*/ 	.byte	0x11
	.zero		1


	//   ....[101]....
        /*0738*/ 	.word	0x00004b60
        /*073c*/ 	.word	0x000000ff
        /*0740*/ 	.word	0x00000000
        /*0744*/ 	.short	0x0101
        /*0746*/ 	.byte	0x04
	.zero		1


	//   ....[102]....
        /*0748*/ 	.word	0x00005000
        /*074c*/ 	.word	0x000000ff
        /*0750*/ 	.word	0x00000160
        /*0754*/ 	.short	0x010a
        /*0756*/ 	.byte	0x13
	.zero		1


	//   ....[103]....
        /*0758*/ 	.word	0x000050a0
        /*075c*/ 	.word	0x000000ff
        /*0760*/ 	.word	0x00000000
        /*0764*/ 	.short	0x0101
        /*0766*/ 	.byte	0x20
	.zero		1


	//   ....[104]....
        /*0768*/ 	.word	0x000055e0
        /*076c*/ 	.word	0x000000ff
        /*0770*/ 	.word	0x00000158
        /*0774*/ 	.short	0x010a
        /*0776*/ 	.byte	0x13
	.zero		1


	//   ....[105]....
        /*0778*/ 	.word	0x00005770
        /*077c*/ 	.word	0x000000ff
        /*0780*/ 	.word	0x00000148
        /*0784*/ 	.short	0x010a
        /*0786*/ 	.byte	0x13
	.zero		1


	//   ....[106]....
        /*0788*/ 	.word	0x00005a60
        /*078c*/ 	.word	0x000000ff
        /*0790*/ 	.word	0x00000140
        /*0794*/ 	.short	0x010b
        /*0796*/ 	.byte	0x13
	.zero		1


	//   ....[107]....
        /*0798*/ 	.word	0x00005a70
        /*079c*/ 	.word	0x000000ff
        /*07a0*/ 	.word	0x00000000
        /*07a4*/ 	.short	0x0101
        /*07a6*/ 	.byte	0x21
	.zero		1


	//   ....[108]....
        /*07a8*/ 	.word	0x00005ab0
        /*07ac*/ 	.word	0x00000000
        /*07b0*/ 	.word	0x00000148
        /*07b4*/ 	.short	0x010a
        /*07b6*/ 	.byte	0xff
	.zero		1


	//   ....[109]....
        /*07b8*/ 	.word	0x00005e00
        /*07bc*/ 	.word	0x000000ff
        /*07c0*/ 	.word	0x00000160
        /*07c4*/ 	.short	0x010a
        /*07c6*/ 	.byte	0x2c
	.zero		1


	//   ....[110]....
        /*07c8*/ 	.word	0x00005ed0
        /*07cc*/ 	.word	0x000000ff
        /*07d0*/ 	.word	0x00000000
        /*07d4*/ 	.short	0x0101
        /*07d6*/ 	.byte	0x04
	.zero		1


	//   ....[111]....
        /*07d8*/ 	.word	0x00006a30
        /*07dc*/ 	.word	0x000000ff
        /*07e0*/ 	.word	0x00000140
        /*07e4*/ 	.short	0x010a
        /*07e6*/ 	.byte	0x2c
	.zero		1


	//   ....[112]....
        /*07e8*/ 	.word	0x00006a40
        /*07ec*/ 	.word	0x000000a5
        /*07f0*/ 	.word	0x00000170
        /*07f4*/ 	.short	0x010a
        /*07f6*/ 	.byte	0xff
	.zero		1


	//   ....[113]....
        /*07f8*/ 	.word	0x00006bd0
        /*07fc*/ 	.word	0x000000ff
        /*0800*/ 	.word	0x00000140
        /*0804*/ 	.short	0x010a
        /*0806*/ 	.byte	0x2c
	.zero		1


	//   ....[114]....
        /*0808*/ 	.word	0x00006ce0
        /*080c*/ 	.word	0x000000ff
        /*0810*/ 	.word	0x00000000
        /*0814*/ 	.short	0x0101
        /*0816*/ 	.byte	0x04
	.zero		1


	//   ....[115]....
        /*0818*/ 	.word	0x00006d40
        /*081c*/ 	.word	0x000000a5
        /*0820*/ 	.word	0x00000170
        /*0824*/ 	.short	0x010a
        /*0826*/ 	.byte	0xff
	.zero		1


	//   ....[116]....
        /*0828*/ 	.word	0x00006fe0
        /*082c*/ 	.word	0x000000a5
        /*0830*/ 	.word	0x00000000
        /*0834*/ 	.short	0x0101
        /*0836*/ 	.byte	0xff
	.zero		1


	//   ....[117]....
        /*0838*/ 	.word	0x00008270
        /*083c*/ 	.word	0x00000000
        /*0840*/ 	.word	0x000000a0
        /*0844*/ 	.short	0x010a
        /*0846*/ 	.byte	0xff
	.zero		1


	//   ....[118]....
        /*0848*/ 	.word	0x000082d0
        /*084c*/ 	.word	0x00000000
        /*0850*/ 	.word	0x000000a0
        /*0854*/ 	.short	0x010a
        /*0856*/ 	.byte	0xff
	.zero		1


	//   ....[119]....
        /*0858*/ 	.word	0x00008330
        /*085c*/ 	.word	0x00000000
        /*0860*/ 	.word	0x00000160
        /*0864*/ 	.short	0x010a
        /*0866*/ 	.byte	0xff
	.zero		1


	//   ....[120]....
        /*0868*/ 	.word	0x00008390
        /*086c*/ 	.word	0x00000000
        /*0870*/ 	.word	0x00000000
        /*0874*/ 	.short	0x010a
        /*0876*/ 	.byte	0xff
	.zero		1


	//   ....[121]....
        /*0878*/ 	.word	0x000083f0
        /*087c*/ 	.word	0x00000000
        /*0880*/ 	.word	0x00000000
        /*0884*/ 	.short	0x010a
        /*0886*/ 	.byte	0xff
	.zero		1


	//   ....[122]....
        /*0888*/ 	.word	0x00008450
        /*088c*/ 	.word	0x00000000
        /*0890*/ 	.word	0x00000000
        /*0894*/ 	.short	0x010a
        /*0896*/ 	.byte	0xff
	.zero		1


	//   ....[123]....
        /*0898*/ 	.word	0x000084b0
        /*089c*/ 	.word	0x00000000
        /*08a0*/ 	.word	0x00000000
        /*08a4*/ 	.short	0x010a
        /*08a6*/ 	.byte	0xff
	.zero		1


	//   ....[124]....
        /*08a8*/ 	.word	0x00008510
        /*08ac*/ 	.word	0x00000000
        /*08b0*/ 	.word	0x00000000
        /*08b4*/ 	.short	0x010a
        /*08b6*/ 	.byte	0xff
	.zero		1


	//   ....[125]....
        /*08b8*/ 	.word	0x00008570
        /*08bc*/ 	.word	0x00000000
        /*08c0*/ 	.word	0x00000000
        /*08c4*/ 	.short	0x010a
        /*08c6*/ 	.byte	0xff
	.zero		1


	//   ....[126]....
        /*08c8*/ 	.word	0x000085d0
        /*08cc*/ 	.word	0x00000000
        /*08d0*/ 	.word	0x00000000
        /*08d4*/ 	.short	0x010a
        /*08d6*/ 	.byte	0xff
	.zero		1


	//   ....[127]....
        /*08d8*/ 	.word	0x00008630
        /*08dc*/ 	.word	0x00000000
        /*08e0*/ 	.word	0x00000000
        /*08e4*/ 	.short	0x010a
        /*08e6*/ 	.byte	0xff
	.zero		1


	//   ....[128]....
        /*08e8*/ 	.word	0x00008690
        /*08ec*/ 	.word	0x00000000
        /*08f0*/ 	.word	0x00000000
        /*08f4*/ 	.short	0x010a
        /*08f6*/ 	.byte	0xff
	.zero		1


	//   ....[129]....
        /*08f8*/ 	.word	0x000086f0
        /*08fc*/ 	.word	0x00000000
        /*0900*/ 	.word	0x00000000
        /*0904*/ 	.short	0x010a
        /*0906*/ 	.byte	0xff
	.zero		1


	//   ....[130]....
        /*0908*/ 	.word	0x00008750
        /*090c*/ 	.word	0x00000000
        /*0910*/ 	.word	0x00000000
        /*0914*/ 	.short	0x010a
        /*0916*/ 	.byte	0xff
	.zero		1


	//   ....[131]....
        /*0918*/ 	.word	0x000087b0
        /*091c*/ 	.word	0x00000000
        /*0920*/ 	.word	0x00000000
        /*0924*/ 	.short	0x010a
        /*0926*/ 	.byte	0xff
	.zero		1


	//   ....[132]....
        /*0928*/ 	.word	0x00008810
        /*092c*/ 	.word	0x00000000
        /*0930*/ 	.word	0x00000000
        /*0934*/ 	.short	0x010a
        /*0936*/ 	.byte	0xff
	.zero		1


	//   ....[133]....
        /*0938*/ 	.word	0x00008870
        /*093c*/ 	.word	0x00000000
        /*0940*/ 	.word	0x00000000
        /*0944*/ 	.short	0x010a
        /*0946*/ 	.byte	0xff
	.zero		1


	//   ....[134]....
        /*0948*/ 	.word	0x000088d0
        /*094c*/ 	.word	0x00000000
        /*0950*/ 	.word	0x00000000
        /*0954*/ 	.short	0x010a
        /*0956*/ 	.byte	0xff
	.zero		1


	//   ....[135]....
        /*0958*/ 	.word	0x00008930
        /*095c*/ 	.word	0x00000000
        /*0960*/ 	.word	0x00000000
        /*0964*/ 	.short	0x010a
        /*0966*/ 	.byte	0xff
	.zero		1


	//   ....[136]....
        /*0968*/ 	.word	0x00008990
        /*096c*/ 	.word	0x00000000
        /*0970*/ 	.word	0x00000000
        /*0974*/ 	.short	0x010a
        /*0976*/ 	.byte	0xff
	.zero		1


	//   ....[137]....
        /*0978*/ 	.word	0x000089f0
        /*097c*/ 	.word	0x00000000
        /*0980*/ 	.word	0x00000000
        /*0984*/ 	.short	0x010a
        /*0986*/ 	.byte	0xff
	.zero		1


	//   ....[138]....
        /*0988*/ 	.word	0x00008a50
        /*098c*/ 	.word	0x00000000
        /*0990*/ 	.word	0x00000000
        /*0994*/ 	.short	0x010a
        /*0996*/ 	.byte	0xff
	.zero		1


	//   ....[139]....
        /*0998*/ 	.word	0x00008ab0
        /*099c*/ 	.word	0x00000004
        /*09a0*/ 	.word	0x00000168
        /*09a4*/ 	.short	0x010a
        /*09a6*/ 	.byte	0xff
	.zero		1


	//   ....[140]....
        /*09a8*/ 	.word	0x00008b10
        /*09ac*/ 	.word	0x00000004
        /*09b0*/ 	.word	0x00000160
        /*09b4*/ 	.short	0x010a
        /*09b6*/ 	.byte	0xff
	.zero		1


	//   ....[141]....
        /*09b8*/ 	.word	0x00008b70
        /*09bc*/ 	.word	0x00000005
        /*09c0*/ 	.word	0x00000008
        /*09c4*/ 	.short	0x010a
        /*09c6*/ 	.byte	0xff
	.zero		1


	//   ....[142]....
        /*09c8*/ 	.word	0x00008c60
        /*09cc*/ 	.word	0x00000003
        /*09d0*/ 	.word	0x00000008
        /*09d4*/ 	.short	0x010a
        /*09d6*/ 	.byte	0xff
	.zero		1


	//   ....[143]....
        /*09d8*/ 	.word	0x00008cc0
        /*09dc*/ 	.word	0x00000004
        /*09e0*/ 	.word	0x00000160
        /*09e4*/ 	.short	0x010a
        /*09e6*/ 	.byte	0xff
	.zero		1


	//   ....[144]....
        /*09e8*/ 	.word	0x00008d20
        /*09ec*/ 	.word	0x00000004
        /*09f0*/ 	.word	0x00000180
        /*09f4*/ 	.short	0x010a
        /*09f6*/ 	.byte	0xff
	.zero		1


	//   ....[145]....
        /*09f8*/ 	.word	0x00008d80
        /*09fc*/ 	.word	0x00000004
        /*0a00*/ 	.word	0x00000000
        /*0a04*/ 	.short	0x010a
        /*0a06*/ 	.byte	0xff
	.zero		1


	//   ....[146]....
        /*0a08*/ 	.word	0x00008de0
        /*0a0c*/ 	.word	0x00000000
        /*0a10*/ 	.word	0x00000000
        /*0a14*/ 	.short	0x010a
        /*0a16*/ 	.byte	0xff
	.zero		1


	//   ....[147]....
        /*0a18*/ 	.word	0x00008e40
        /*0a1c*/ 	.word	0x00000000
        /*0a20*/ 	.word	0x00000190
        /*0a24*/ 	.short	0x010a
        /*0a26*/ 	.byte	0xff
	.zero		1


	//   ....[148]....
        /*0a28*/ 	.word	0x00008ea0
        /*0a2c*/ 	.word	0x00000000
        /*0a30*/ 	.word	0x00000160
        /*0a34*/ 	.short	0x010a
        /*0a36*/ 	.byte	0xff
	.zero		1


	//   ....[149]....
        /*0a38*/ 	.word	0x00008f00
        /*0a3c*/ 	.word	0x00000000
        /*0a40*/ 	.word	0x00000158
        /*0a44*/ 	.short	0x010a
        /*0a46*/ 	.byte	0xff
	.zero		1


	//   ....[150]....
        /*0a48*/ 	.word	0x00008f60
        /*0a4c*/ 	.word	0x00000000
        /*0a50*/ 	.word	0x00000148
        /*0a54*/ 	.short	0x010a
        /*0a56*/ 	.byte	0xff
	.zero		1


	//   ....[151]....
        /*0a58*/ 	.word	0x00008fc0
        /*0a5c*/ 	.word	0x00000000
        /*0a60*/ 	.word	0x00000160
        /*0a64*/ 	.short	0x010a
        /*0a66*/ 	.byte	0xff
	.zero		1


	//   ....[152]....
        /*0a68*/ 	.word	0x00009020
        /*0a6c*/ 	.word	0x00000002
        /*0a70*/ 	.word	0x00000140
        /*0a74*/ 	.short	0x010a
        /*0a76*/ 	.byte	0xff
	.zero		1


	//   ....[153]....
        /*0a78*/ 	.word	0x00009070
        /*0a7c*/ 	.word	0x000000a5
        /*0a80*/ 	.word	0x00000170
        /*0a84*/ 	.short	0x010a
        /*0a86*/ 	.byte	0xff
	.zero		1


	//----- nvinfo : EIATTR_NUM_MBARRIERS
	.align		4
.L_47:
        /*0a88*/ 	.byte	0x03, 0x38
        /*0a8a*/ 	.short	0x0033


	//----- nvinfo : EIATTR_EXIT_INSTR_OFFSETS
	.align		4
        /*0a8c*/ 	.byte	0x04, 0x1c
        /*0a8e*/ 	.short	(.L_49 - .L_48)


	//   ....[0]....
.L_48:
        /*0a90*/ 	.word	0x000038c0


	//   ....[1]....
        /*0a94*/ 	.word	0x00003b70


	//   ....[2]....
        /*0a98*/ 	.word	0x00003bd0


	//   ....[3]....
        /*0a9c*/ 	.word	0x00004d80


	//   ....[4]....
        /*0aa0*/ 	.word	0x00005ae0


	//   ....[5]....
        /*0aa4*/ 	.word	0x00005b20


	//   ....[6]....
        /*0aa8*/ 	.word	0x00008250


	//----- nvinfo : EIATTR_MAX_THREADS
	.align		4
.L_49:
        /*0aac*/ 	.byte	0x04, 0x05
        /*0aae*/ 	.short	(.L_51 - .L_50)
.L_50:
        /*0ab0*/ 	.word	0x00000100
        /*0ab4*/ 	.word	0x00000001
        /*0ab8*/ 	.word	0x00000001


	//----- nvinfo : EIATTR_CRS_STACK_SIZE
	.align		4
.L_51:
        /*0abc*/ 	.byte	0x04, 0x1e
        /*0abe*/ 	.short	(.L_53 - .L_52)
.L_52:
        /*0ac0*/ 	.word	0x00000000


	//----- nvinfo : EIATTR_CBANK_PARAM_SIZE
	.align		4
.L_53:
        /*0ac4*/ 	.byte	0x03, 0x19
        /*0ac6*/ 	.short	0x0800


	//----- nvinfo : EIATTR_PARAM_CBANK
	.align		4
        /*0ac8*/ 	.byte	0x04, 0x0a
        /*0aca*/ 	.short	(.L_55 - .L_54)
	.align		4
.L_54:
        /*0acc*/ 	.word	index@(.nv.constant0._ZN7cutlass13device_kernelINS_4conv6kernel13ConvUniversalINS1_16ConvProblemShapeILNS1_8OperatorE0ELi2EEENS1_10collective14CollectiveConvINS1_47MainloopSm100TmaUmmaWarpSpecializedImplicitGemmILS5_0ELi20ELi2ELi1ELi2EN4cute5tupleIJNSA_1CILi2EEENSC_ILi1EEESE_EEEEENSB_IJNSC_ILi256EEENSC_ILi64EEENSB_IJSI_EEEEEENS_12float_e4m3_tESL_NSA_8TiledMMAINSA_8MMA_AtomIJNSA_10MMA_TraitsINSA_25SM100_MMA_F8F6F4_2x1SM_SSEJSL_SL_fSH_SI_NSA_17integral_constantINSA_4UMMA5MajorELSS_0EEEST_NSQ_INSR_7ScaleInELSU_0EEESV_EEEEEENSA_6LayoutINSB_IJSE_SE_SE_EEENSB_IJNSC_ILi0EEES10_S10_EEEEENSB_IJNSA_10UnderscoreES13_S13_EEEEENS7_6detail27Sm100ImplicitGemmTileTraitsINSA_25SM100_TMA_2SM_LOAD_IM2COLENSA_14ComposedLayoutINSA_7SwizzleILi2ELi4ELi3EEENSA_18smem_ptr_flag_bitsILi8EEENSY_INSB_IJNSC_ILi8EEESI_EEENSB_IJSI_SE_EEEEEEEvEENS17_INSA_18SM100_TMA_2SM_LOADES1I_vEEEENS_8epilogue10collective18CollectiveEpilogueINS1N_23Sm100TmaWarpSpecializedILi1ELi1ELi64ELb0ELb0EEEJNSB_IJNSC_ILi128EEESI_SJ_EEENSB_IJNSY_IS1S_SE_EENSY_ISI_SE_EEEEESL_NSB_IJNSB_IJlllEEESE_S10_EEESL_S1Y_NS1N_6fusion15FusionCallbacksIS1R_NS1Z_17LinearCombinationISL_fSL_fLNS_15FloatRoundStyleE2EEES1T_S1W_JEEENSA_5SM1004TMEM4LOAD26SM100_TMEM_LOAD_32dp32b64xENSA_20SM90_TMA_LOAD_IM2COLES1I_NSA_39AutoVectorizingCopyWithAssumedAlignmentILi128EEENSA_21SM90_TMA_STORE_IM2COLES1I_S2B_S2B_EEEvvEEEEvNT_6ParamsE)
        /*0ad0*/ 	.short	0x0380
        /*0ad2*/ 	.short	0x0800


	//----- nvinfo : EIATTR_SW_WAR
	.align		4
.L_55:
        /*0ad4*/ 	.byte	0x04, 0x36
        /*0ad6*/ 	.short	(.L_57 - .L_56)
.L_56:
        /*0ad8*/ 	.word	0x00000008
.L_57:


//--------------------- .nv.callgraph             --------------------------
	.section	.nv.callgraph,"",@"SHT_CUDA_CALLGRAPH"
	.align	4
	.sectionentsize	8
	.align		4
        /*0000*/ 	.word	0x00000000
	.align		4
        /*0004*/ 	.word	0xffffffff
	.align		4
        /*0008*/ 	.word	index@(_ZN7cutlass13device_kernelINS_4conv6kernel13ConvUniversalINS1_16ConvProblemShapeILNS1_8OperatorE0ELi2EEENS1_10collective14CollectiveConvINS1_47MainloopSm100TmaUmmaWarpSpecializedImplicitGemmILS5_0ELi20ELi2ELi1ELi2EN4cute5tupleIJNSA_1CILi2EEENSC_ILi1EEESE_EEEEENSB_IJNSC_ILi256EEENSC_ILi64EEENSB_IJSI_EEEEEENS_12float_e4m3_tESL_NSA_8TiledMMAINSA_8MMA_AtomIJNSA_10MMA_TraitsINSA_25SM100_MMA_F8F6F4_2x1SM_SSEJSL_SL_fSH_SI_NSA_17integral_constantINSA_4UMMA5MajorELSS_0EEEST_NSQ_INSR_7ScaleInELSU_0EEESV_EEEEEENSA_6LayoutINSB_IJSE_SE_SE_EEENSB_IJNSC_ILi0EEES10_S10_EEEEENSB_IJNSA_10UnderscoreES13_S13_EEEEENS7_6detail27Sm100ImplicitGemmTileTraitsINSA_25SM100_TMA_2SM_LOAD_IM2COLENSA_14ComposedLayoutINSA_7SwizzleILi2ELi4ELi3EEENSA_18smem_ptr_flag_bitsILi8EEENSY_INSB_IJNSC_ILi8EEESI_EEENSB_IJSI_SE_EEEEEEEvEENS17_INSA_18SM100_TMA_2SM_LOADES1I_vEEEENS_8epilogue10collective18CollectiveEpilogueINS1N_23Sm100TmaWarpSpecializedILi1ELi1ELi64ELb0ELb0EEEJNSB_IJNSC_ILi128EEESI_SJ_EEENSB_IJNSY_IS1S_SE_EENSY_ISI_SE_EEEEESL_NSB_IJNSB_IJlllEEESE_S10_EEESL_S1Y_NS1N_6fusion15FusionCallbacksIS1R_NS1Z_17LinearCombinationISL_fSL_fLNS_15FloatRoundStyleE2EEES1T_S1W_JEEENSA_5SM1004TMEM4LOAD26SM100_TMEM_LOAD_32dp32b64xENSA_20SM90_TMA_LOAD_IM2COLES1I_NSA_39AutoVectorizingCopyWithAssumedAlignmentILi128EEENSA_21SM90_TMA_STORE_IM2COLES1I_S2B_S2B_EEEvvEEEEvNT_6ParamsE)
	.align		4
        /*000c*/ 	.word	index@(__assertfail)
	.align		4
        /*0010*/ 	.word	0x00000000
	.align		4
        /*0014*/ 	.word	0xfffffffe
	.align		4
        /*0018*/ 	.word	0x00000000
	.align		4
        /*001c*/ 	.word	0xfffffffd
	.align		4
        /*0020*/ 	.word	0x00000000
	.align		4
        /*0024*/ 	.word	0xfffffffc


//--------------------- .nv.constant4             --------------------------
	.section	.nv.constant4,"a",@progbits
	.align	8
	.align		8
.nv.constant4:
        /*0000*/ 	.dword	__assertfail
	.align		8
        /*0008*/ 	.dword	__unnamed_1
	.align		8
        /*0010*/ 	.dword	__unnamed_2
	.align		8
        /*0018*/ 	.dword	_ZN39_INTERNAL_f6664185_4_k_cu_3867c0c5_30924cuda3std3__45__cpo5beginE
	.align		8
        /*0020*/ 	.dword	_ZN39_INTERNAL_f6664185_4_k_cu_3867c0c5_30924cuda3std3__45__cpo3endE
	.align		8
        /*0028*/ 	.dword	_ZN39_INTERNAL_f6664185_4_k_cu_3867c0c5_30924cuda3std3__45__cpo6cbeginE
	.align		8
        /*0030*/ 	.dword	_ZN39_INTERNAL_f6664185_4_k_cu_3867c0c5_30924cuda3std3__45__cpo4cendE
	.align		8
        /*0038*/ 	.dword	_ZN39_INTERNAL_f6664185_4_k_cu_3867c0c5_30924cuda3std3__441_GLOBAL__N__f6664185_4_k_cu_3867c0c5_30926ignoreE
	.align		8
        /*0040*/ 	.dword	_ZN39_INTERNAL_f6664185_4_k_cu_3867c0c5_30924cuda3std3__419piecewise_constructE
	.align		8
        /*0048*/ 	.dword	_ZN39_INTERNAL_f6664185_4_k_cu_3867c0c5_30924cuda3std3__48in_placeE
	.align		8
        /*0050*/ 	.dword	_ZN39_INTERNAL_f6664185_4_k_cu_3867c0c5_30924cuda3std6ranges3__45__cpo4swapE
	.align		8
        /*0058*/ 	.dword	_ZN39_INTERNAL_f6664185_4_k_cu_3867c0c5_30924cuda3std6ranges3__45__cpo9iter_moveE
	.align		8
        /*0060*/ 	.dword	_ZN39_INTERNAL_f6664185_4_k_cu_3867c0c5_30924cute7productE
	.align		8
        /*0068*/ 	.dword	_ZN39_INTERNAL_f6664185_4_k_cu_3867c0c5_30924cute1_E
	.align		8
        /*0070*/ 	.dword	$str$27
	.align		8
        /*0078*/ 	.dword	$str$28
	.align		8
        /*0080*/ 	.dword	$str$29
	.align		8
        /*0088*/ 	.dword	$str$30


//--------------------- .text._ZN7cutlass13device_kernelINS_4conv6kernel13ConvUniversalINS1_16ConvProblemShapeILNS1_8OperatorE0ELi2EEENS1_10collective14CollectiveConvINS1_47MainloopSm100TmaUmmaWarpSpecializedImplicitGemmILS5_0ELi20ELi2ELi1ELi2EN4cute5tupleIJNSA_1CILi2EEENSC_ILi1EEESE_EEEEENSB_IJNSC_ILi256EEENSC_ILi64EEENSB_IJSI_EEEEEENS_12float_e4m3_tESL_NSA_8TiledMMAINSA_8MMA_AtomIJNSA_10MMA_TraitsINSA_25SM100_MMA_F8F6F4_2x1SM_SSEJSL_SL_fSH_SI_NSA_17integral_constantINSA_4UMMA5MajorELSS_0EEEST_NSQ_INSR_7ScaleInELSU_0EEESV_EEEEEENSA_6LayoutINSB_IJSE_SE_SE_EEENSB_IJNSC_ILi0EEES10_S10_EEEEENSB_IJNSA_10UnderscoreES13_S13_EEEEENS7_6detail27Sm100ImplicitGemmTileTraitsINSA_25SM100_TMA_2SM_LOAD_IM2COLENSA_14ComposedLayoutINSA_7SwizzleILi2ELi4ELi3EEENSA_18smem_ptr_flag_bitsILi8EEENSY_INSB_IJNSC_ILi8EEESI_EEENSB_IJSI_SE_EEEEEEEvEENS17_INSA_18SM100_TMA_2SM_LOADES1I_vEEEENS_8epilogue10collective18CollectiveEpilogueINS1N_23Sm100TmaWarpSpecializedILi1ELi1ELi64ELb0ELb0EEEJNSB_IJNSC_ILi128EEESI_SJ_EEENSB_IJNSY_IS1S_SE_EENSY_ISI_SE_EEEEESL_NSB_IJNSB_IJlllEEESE_S10_EEESL_S1Y_NS1N_6fusion15FusionCallbacksIS1R_NS1Z_17LinearCombinationISL_fSL_fLNS_15FloatRoundStyleE2EEES1T_S1W_JEEENSA_5SM1004TMEM4LOAD26SM100_TMEM_LOAD_32dp32b64xENSA_20SM90_TMA_LOAD_IM2COLES1I_NSA_39AutoVectorizingCopyWithAssumedAlignmentILi128EEENSA_21SM90_TMA_STORE_IM2COLES1I_S2B_S2B_EEEvvEEEEvNT_6ParamsE --------------------------
	.section	.text._ZN7cutlass13device_kernelINS_4conv6kernel13ConvUniversalINS1_16ConvProblemShapeILNS1_8OperatorE0ELi2EEENS1_10collective14CollectiveConvINS1_47MainloopSm100TmaUmmaWarpSpecializedImplicitGemmILS5_0ELi20ELi2ELi1ELi2EN4cute5tupleIJNSA_1CILi2EEENSC_ILi1EEESE_EEEEENSB_IJNSC_ILi256EEENSC_ILi64EEENSB_IJSI_EEEEEENS_12float_e4m3_tESL_NSA_8TiledMMAINSA_8MMA_AtomIJNSA_10MMA_TraitsINSA_25SM100_MMA_F8F6F4_2x1SM_SSEJSL_SL_fSH_SI_NSA_17integral_constantINSA_4UMMA5MajorELSS_0EEEST_NSQ_INSR_7ScaleInELSU_0EEESV_EEEEEENSA_6LayoutINSB_IJSE_SE_SE_EEENSB_IJNSC_ILi0EEES10_S10_EEEEENSB_IJNSA_10UnderscoreES13_S13_EEEEENS7_6detail27Sm100ImplicitGemmTileTraitsINSA_25SM100_TMA_2SM_LOAD_IM2COLENSA_14ComposedLayoutINSA_7SwizzleILi2ELi4ELi3EEENSA_18smem_ptr_flag_bitsILi8EEENSY_INSB_IJNSC_ILi8EEESI_EEENSB_IJSI_SE_EEEEEEEvEENS17_INSA_18SM100_TMA_2SM_LOADES1I_vEEEENS_8epilogue10collective18CollectiveEpilogueINS1N_23Sm100TmaWarpSpecializedILi1ELi1ELi64ELb0ELb0EEEJNSB_IJNSC_ILi128EEESI_SJ_EEENSB_IJNSY_IS1S_SE_EENSY_ISI_SE_EEEEESL_NSB_IJNSB_IJlllEEESE_S10_EEESL_S1Y_NS1N_6fusion15FusionCallbacksIS1R_NS1Z_17LinearCombinationISL_fSL_fLNS_15FloatRoundStyleE2EEES1T_S1W_JEEENSA_5SM1004TMEM4LOAD26SM100_TMEM_LOAD_32dp32b64xENSA_20SM90_TMA_LOAD_IM2COLES1I_NSA_39AutoVectorizingCopyWithAssumedAlignmentILi128EEENSA_21SM90_TMA_STORE_IM2COLES1I_S2B_S2B_EEEvvEEEEvNT_6ParamsE,"ax",@progbits
	.align	128
.text._ZN7cutlass13device_kernelINS_4conv6kernel13ConvUniversalINS1_16ConvProblemShapeILNS1_8OperatorE0ELi2EEENS1_10collective14CollectiveConvINS1_47MainloopSm100TmaUmmaWarpSpecializedImplicitGemmILS5_0ELi20ELi2ELi1ELi2EN4cute5tupleIJNSA_1CILi2EEENSC_ILi1EEESE_EEEEENSB_IJNSC_ILi256EEENSC_ILi64EEENSB_IJSI_EEEEEENS_12float_e4m3_tESL_NSA_8TiledMMAINSA_8MMA_AtomIJNSA_10MMA_TraitsINSA_25SM100_MMA_F8F6F4_2x1SM_SSEJSL_SL_fSH_SI_NSA_17integral_constantINSA_4UMMA5MajorELSS_0EEEST_NSQ_INSR_7ScaleInELSU_0EEESV_EEEEEENSA_6LayoutINSB_IJSE_SE_SE_EEENSB_IJNSC_ILi0EEES10_S10_EEEEENSB_IJNSA_10UnderscoreES13_S13_EEEEENS7_6detail27Sm100ImplicitGemmTileTraitsINSA_25SM100_TMA_2SM_LOAD_IM2COLENSA_14ComposedLayoutINSA_7SwizzleILi2ELi4ELi3EEENSA_18smem_ptr_flag_bitsILi8EEENSY_INSB_IJNSC_ILi8EEESI_EEENSB_IJSI_SE_EEEEEEEvEENS17_INSA_18SM100_TMA_2SM_LOADES1I_vEEEENS_8epilogue10collective18CollectiveEpilogueINS1N_23Sm100TmaWarpSpecializedILi1ELi1ELi64ELb0ELb0EEEJNSB_IJNSC_ILi128EEESI_SJ_EEENSB_IJNSY_IS1S_SE_EENSY_ISI_SE_EEEEESL_NSB_IJNSB_IJlllEEESE_S10_EEESL_S1Y_NS1N_6fusion15FusionCallbacksIS1R_NS1Z_17LinearCombinationISL_fSL_fLNS_15FloatRoundStyleE2EEES1T_S1W_JEEENSA_5SM1004TMEM4LOAD26SM100_TMEM_LOAD_32dp32b64xENSA_20SM90_TMA_LOAD_IM2COLES1I_NSA_39AutoVectorizingCopyWithAssumedAlignmentILi128EEENSA_21SM90_TMA_STORE_IM2COLES1I_S2B_S2B_EEEvvEEEEvNT_6ParamsE:
        .type           _ZN7cutlass13device_kernelINS_4conv6kernel13ConvUniversalINS1_16ConvProblemShapeILNS1_8OperatorE0ELi2EEENS1_10collective14CollectiveConvINS1_47MainloopSm100TmaUmmaWarpSpecializedImplicitGemmILS5_0ELi20ELi2ELi1ELi2EN4cute5tupleIJNSA_1CILi2EEENSC_ILi1EEESE_EEEEENSB_IJNSC_ILi256EEENSC_ILi64EEENSB_IJSI_EEEEEENS_12float_e4m3_tESL_NSA_8TiledMMAINSA_8MMA_AtomIJNSA_10MMA_TraitsINSA_25SM100_MMA_F8F6F4_2x1SM_SSEJSL_SL_fSH_SI_NSA_17integral_constantINSA_4UMMA5MajorELSS_0EEEST_NSQ_INSR_7ScaleInELSU_0EEESV_EEEEEENSA_6LayoutINSB_IJSE_SE_SE_EEENSB_IJNSC_ILi0EEES10_S10_EEEEENSB_IJNSA_10UnderscoreES13_S13_EEEEENS7_6detail27Sm100ImplicitGemmTileTraitsINSA_25SM100_TMA_2SM_LOAD_IM2COLENSA_14ComposedLayoutINSA_7SwizzleILi2ELi4ELi3EEENSA_18smem_ptr_flag_bitsILi8EEENSY_INSB_IJNSC_ILi8EEESI_EEENSB_IJSI_SE_EEEEEEEvEENS17_INSA_18SM100_TMA_2SM_LOADES1I_vEEEENS_8epilogue10collective18CollectiveEpilogueINS1N_23Sm100TmaWarpSpecializedILi1ELi1ELi64ELb0ELb0EEEJNSB_IJNSC_ILi128EEESI_SJ_EEENSB_IJNSY_IS1S_SE_EENSY_ISI_SE_EEEEESL_NSB_IJNSB_IJlllEEESE_S10_EEESL_S1Y_NS1N_6fusion15FusionCallbacksIS1R_NS1Z_17LinearCombinationISL_fSL_fLNS_15FloatRoundStyleE2EEES1T_S1W_JEEENSA_5SM1004TMEM4LOAD26SM100_TMEM_LOAD_32dp32b64xENSA_20SM90_TMA_LOAD_IM2COLES1I_NSA_39AutoVectorizingCopyWithAssumedAlignmentILi128EEENSA_21SM90_TMA_STORE_IM2COLES1I_S2B_S2B_EEEvvEEEEvNT_6ParamsE,@function
        .size           _ZN7cutlass13device_kernelINS_4conv6kernel13ConvUniversalINS1_16ConvProblemShapeILNS1_8OperatorE0ELi2EEENS1_10collective14CollectiveConvINS1_47MainloopSm100TmaUmmaWarpSpecializedImplicitGemmILS5_0ELi20ELi2ELi1ELi2EN4cute5tupleIJNSA_1CILi2EEENSC_ILi1EEESE_EEEEENSB_IJNSC_ILi256EEENSC_ILi64EEENSB_IJSI_EEEEEENS_12float_e4m3_tESL_NSA_8TiledMMAINSA_8MMA_AtomIJNSA_10MMA_TraitsINSA_25SM100_MMA_F8F6F4_2x1SM_SSEJSL_SL_fSH_SI_NSA_17integral_constantINSA_4UMMA5MajorELSS_0EEEST_NSQ_INSR_7ScaleInELSU_0EEESV_EEEEEENSA_6LayoutINSB_IJSE_SE_SE_EEENSB_IJNSC_ILi0EEES10_S10_EEEEENSB_IJNSA_10UnderscoreES13_S13_EEEEENS7_6detail27Sm100ImplicitGemmTileTraitsINSA_25SM100_TMA_2SM_LOAD_IM2COLENSA_14ComposedLayoutINSA_7SwizzleILi2ELi4ELi3EEENSA_18smem_ptr_flag_bitsILi8EEENSY_INSB_IJNSC_ILi8EEESI_EEENSB_IJSI_SE_EEEEEEEvEENS17_INSA_18SM100_TMA_2SM_LOADES1I_vEEEENS_8epilogue10collective18CollectiveEpilogueINS1N_23Sm100TmaWarpSpecializedILi1ELi1ELi64ELb0ELb0EEEJNSB_IJNSC_ILi128EEESI_SJ_EEENSB_IJNSY_IS1S_SE_EENSY_ISI_SE_EEEEESL_NSB_IJNSB_IJlllEEESE_S10_EEESL_S1Y_NS1N_6fusion15FusionCallbacksIS1R_NS1Z_17LinearCombinationISL_fSL_fLNS_15FloatRoundStyleE2EEES1T_S1W_JEEENSA_5SM1004TMEM4LOAD26SM100_TMEM_LOAD_32dp32b64xENSA_20SM90_TMA_LOAD_IM2COLES1I_NSA_39AutoVectorizingCopyWithAssumedAlignmentILi128EEENSA_21SM90_TMA_STORE_IM2COLES1I_S2B_S2B_EEEvvEEEEvNT_6ParamsE,(.L_x_188 - _ZN7cutlass13device_kernelINS_4conv6kernel13ConvUniversalINS1_16ConvProblemShapeILNS1_8OperatorE0ELi2EEENS1_10collective14CollectiveConvINS1_47MainloopSm100TmaUmmaWarpSpecializedImplicitGemmILS5_0ELi20ELi2ELi1ELi2EN4cute5tupleIJNSA_1CILi2EEENSC_ILi1EEESE_EEEEENSB_IJNSC_ILi256EEENSC_ILi64EEENSB_IJSI_EEEEEENS_12float_e4m3_tESL_NSA_8TiledMMAINSA_8MMA_AtomIJNSA_10MMA_TraitsINSA_25SM100_MMA_F8F6F4_2x1SM_SSEJSL_SL_fSH_SI_NSA_17integral_constantINSA_4UMMA5MajorELSS_0EEEST_NSQ_INSR_7ScaleInELSU_0EEESV_EEEEEENSA_6LayoutINSB_IJSE_SE_SE_EEENSB_IJNSC_ILi0EEES10_S10_EEEEENSB_IJNSA_10UnderscoreES13_S13_EEEEENS7_6detail27Sm100ImplicitGemmTileTraitsINSA_25SM100_TMA_2SM_LOAD_IM2COLENSA_14ComposedLayoutINSA_7SwizzleILi2ELi4ELi3EEENSA_18smem_ptr_flag_bitsILi8EEENSY_INSB_IJNSC_ILi8EEESI_EEENSB_IJSI_SE_EEEEEEEvEENS17_INSA_18SM100_TMA_2SM_LOADES1I_vEEEENS_8epilogue10collective18CollectiveEpilogueINS1N_23Sm100TmaWarpSpecializedILi1ELi1ELi64ELb0ELb0EEEJNSB_IJNSC_ILi128EEESI_SJ_EEENSB_IJNSY_IS1S_SE_EENSY_ISI_SE_EEEEESL_NSB_IJNSB_IJlllEEESE_S10_EEESL_S1Y_NS1N_6fusion15FusionCallbacksIS1R_NS1Z_17LinearCombinationISL_fSL_fLNS_15FloatRoundStyleE2EEES1T_S1W_JEEENSA_5SM1004TMEM4LOAD26SM100_TMEM_LOAD_32dp32b64xENSA_20SM90_TMA_LOAD_IM2COLES1I_NSA_39AutoVectorizingCopyWithAssumedAlignmentILi128EEENSA_21SM90_TMA_STORE_IM2COLES1I_S2B_S2B_EEEvvEEEEvNT_6ParamsE)
        .other          _ZN7cutlass13device_kernelINS_4conv6kernel13ConvUniversalINS1_16ConvProblemShapeILNS1_8OperatorE0ELi2EEENS1_10collective14CollectiveConvINS1_47MainloopSm100TmaUmmaWarpSpecializedImplicitGemmILS5_0ELi20ELi2ELi1ELi2EN4cute5tupleIJNSA_1CILi2EEENSC_ILi1EEESE_EEEEENSB_IJNSC_ILi256EEENSC_ILi64EEENSB_IJSI_EEEEEENS_12float_e4m3_tESL_NSA_8TiledMMAINSA_8MMA_AtomIJNSA_10MMA_TraitsINSA_25SM100_MMA_F8F6F4_2x1SM_SSEJSL_SL_fSH_SI_NSA_17integral_constantINSA_4UMMA5MajorELSS_0EEEST_NSQ_INSR_7ScaleInELSU_0EEESV_EEEEEENSA_6LayoutINSB_IJSE_SE_SE_EEENSB_IJNSC_ILi0EEES10_S10_EEEEENSB_IJNSA_10UnderscoreES13_S13_EEEEENS7_6detail27Sm100ImplicitGemmTileTraitsINSA_25SM100_TMA_2SM_LOAD_IM2COLENSA_14ComposedLayoutINSA_7SwizzleILi2ELi4ELi3EEENSA_18smem_ptr_flag_bitsILi8EEENSY_INSB_IJNSC_ILi8EEESI_EEENSB_IJSI_SE_EEEEEEEvEENS17_INSA_18SM100_TMA_2SM_LOADES1I_vEEEENS_8epilogue10collective18CollectiveEpilogueINS1N_23Sm100TmaWarpSpecializedILi1ELi1ELi64ELb0ELb0EEEJNSB_IJNSC_ILi128EEESI_SJ_EEENSB_IJNSY_IS1S_SE_EENSY_ISI_SE_EEEEESL_NSB_IJNSB_IJlllEEESE_S10_EEESL_S1Y_NS1N_6fusion15FusionCallbacksIS1R_NS1Z_17LinearCombinationISL_fSL_fLNS_15FloatRoundStyleE2EEES1T_S1W_JEEENSA_5SM1004TMEM4LOAD26SM100_TMEM_LOAD_32dp32b64xENSA_20SM90_TMA_LOAD_IM2COLES1I_NSA_39AutoVectorizingCopyWithAssumedAlignmentILi128EEENSA_21SM90_TMA_STORE_IM2COLES1I_S2B_S2B_EEEvvEEEEvNT_6ParamsE,@"STO_CUDA_ENTRY STV_DEFAULT"
_ZN7cutlass13device_kernelINS_4conv6kernel13ConvUniversalINS1_16ConvProblemShapeILNS1_8OperatorE0ELi2EEENS1_10collective14CollectiveConvINS1_47MainloopSm100TmaUmmaWarpSpecializedImplicitGemmILS5_0ELi20ELi2ELi1ELi2EN4cute5tupleIJNSA_1CILi2EEENSC_ILi1EEESE_EEEEENSB_IJNSC_ILi256EEENSC_ILi64EEENSB_IJSI_EEEEEENS_12float_e4m3_tESL_NSA_8TiledMMAINSA_8MMA_AtomIJNSA_10MMA_TraitsINSA_25SM100_MMA_F8F6F4_2x1SM_SSEJSL_SL_fSH_SI_NSA_17integral_constantINSA_4UMMA5MajorELSS_0EEEST_NSQ_INSR_7ScaleInELSU_0EEESV_EEEEEENSA_6LayoutINSB_IJSE_SE_SE_EEENSB_IJNSC_ILi0EEES10_S10_EEEEENSB_IJNSA_10UnderscoreES13_S13_EEEEENS7_6detail27Sm100ImplicitGemmTileTraitsINSA_25SM100_TMA_2SM_LOAD_IM2COLENSA_14ComposedLayoutINSA_7SwizzleILi2ELi4ELi3EEENSA_18smem_ptr_flag_bitsILi8EEENSY_INSB_IJNSC_ILi8EEESI_EEENSB_IJSI_SE_EEEEEEEvEENS17_INSA_18SM100_TMA_2SM_LOADES1I_vEEEENS_8epilogue10collective18CollectiveEpilogueINS1N_23Sm100TmaWarpSpecializedILi1ELi1ELi64ELb0ELb0EEEJNSB_IJNSC_ILi128EEESI_SJ_EEENSB_IJNSY_IS1S_SE_EENSY_ISI_SE_EEEEESL_NSB_IJNSB_IJlllEEESE_S10_EEESL_S1Y_NS1N_6fusion15FusionCallbacksIS1R_NS1Z_17LinearCombinationISL_fSL_fLNS_15FloatRoundStyleE2EEES1T_S1W_JEEENSA_5SM1004TMEM4LOAD26SM100_TMEM_LOAD_32dp32b64xENSA_20SM90_TMA_LOAD_IM2COLES1I_NSA_39AutoVectorizingCopyWithAssumedAlignmentILi128EEENSA_21SM90_TMA_STORE_IM2COLES1I_S2B_S2B_EEEvvEEEEvNT_6ParamsE:
[----:B------:R-:W1:Y:S01]  /*0000*/  LDC R1, c[0x0][0x37c] ;  /* 0x0000df00ff017b82 */ /* 0x000e620000000800 */
[----:B------:R-:W2:Y:S01]  /*0010*/  S2R R142, SR_TID.X ;  /* 0x00000000008e7919 */ /* 0x000ea20000002100 */
[----:B------:R-:W3:Y:S06]  /*0020*/  LDCU.64 UR8, c[0x0][0x890] ;  /* 0x00011200ff0877ac */ /* 0x000eec0008000a00 */
[----:B------:R-:W4:Y:S01]  /*0030*/  S2UR UR4, SR_CgaCtaId ;  /* 0x00000000000479c3 */ /* 0x000f220000008800 */
[----:B-1----:R-:W-:Y:S01]  /*0040*/  VIADD R1, R1, 0xfffffff8 ;  /* 0xfffffff801017836 */ /* 0x002fe20000000000 */
[----:B------:R-:W-:-:S02]  /*0050*/  PRMT R156, RZ, 0x7610, R156 ;  /* 0x00007610ff9c7816 */ /* 0x000fc4000000009c */
[----:B------:R-:W-:Y:S02]  /*0060*/  ELECT P1, URZ, PT ;  /* 0x0000000000ff782f */ /* 0x000fe40003820000 */
[----:B------:R-:W-:Y:S01]  /*0070*/  R2UR UR43, R1 ;  /* 0x00000000012b72ca */ /* 0x000fe200000e0000 */
[----:B---3--:R-:W-:-:S04]  /*0080*/  UISETP.NE.U32.AND UP0, UPT, UR8, URZ, UPT ;  /* 0x000000ff0800728c */ /* 0x008fc8000bf05070 */
[----:B------:R-:W-:Y:S02]  /*0090*/  UISETP.NE.AND.EX UP0, UPT, UR9, URZ, UPT, UP0 ;  /* 0x000000ff0900728c */ /* 0x000fe4000bf05300 */
[----:B----4-:R-:W-:Y:S02]  /*00a0*/  ULOP3.LUT UR31, UR4, 0x1, URZ, 0xc0, !UPT ;  /* 0x00000001041f7892 */ /* 0x010fe4000f8ec0ff */
[----:B------:R-:W-:Y:S01]  /*00b0*/  ULOP3.LUT UR30, UR4, 0x1, URZ, 0x3c, !UPT ;  /* 0x00000001041e7892 */ /* 0x000fe2000f8e3cff */
[----:B--2---:R-:W-:-:S05]  /*00c0*/  SHF.R.U32.HI R157, RZ, 0x5, R142 ;  /* 0x00000005ff9d7819 */ /* 0x004fca000001168e */
[----:B------:R-:W1:Y:S02]  /*00d0*/  SHFL.IDX PT, R0, R157, RZ, 0x1f ;  /* 0x00001fff9d007589 */ /* 0x000e6400000e0000 */
[----:B-1----:R-:W-:Y:S01]  /*00e0*/  R2UR UR18, R0 ;  /* 0x00000000001272ca */ /* 0x002fe200000e0000 */
[----:B------:R-:W-:-:S14]  /*00f0*/  BRA.U UP0, `(.L_x_0) ;  /* 0x0000000100307547 */ /* 0x000fdc000b800000 */
[----:B------:R-:W1:Y:S02]  /*0100*/  LDCU.64 UR4, c[0x0][0x888] ;  /* 0x00011100ff0477ac */ /* 0x000e640008000a00 */
[----:B-1----:R-:W-:-:S04]  /*0110*/  UISETP.NE.U32.AND UP0, UPT, UR4, URZ, UPT ;  /* 0x000000ff0400728c */ /* 0x002fc8000bf05070 */
[----:B------:R-:W-:-:S09]  /*0120*/  UISETP.NE.AND.EX UP0, UPT, UR5, URZ, UPT, UP0 ;  /* 0x000000ff0500728c */ /* 0x000fd2000bf05300 */
[----:B------:R-:W-:Y:S05]  /*0130*/  BRA.U !UP0, `(.L_x_1) ;  /* 0x0000000108147547 */ /* 0x000fea000b800000 */
[----:B------:R-:W1:Y:S01]  /*0140*/  LDC.64 R2, c[0x0][0x888] ;  /* 0x00022200ff027b82 */ /* 0x000e620000000a00 */
[----:B------:R-:W1:Y:S02]  /*0150*/  LDCU.64 UR4, c[0x0][0x358] ;  /* 0x00006b00ff0477ac */ /* 0x000e640008000a00 */
[----:B-1----:R1:W5:Y:S01]  /*0160*/  LDG.E R71, desc[UR4][R2.64] ;  /* 0x0000000402477981 */ /* 0x002362000c1e1900 */
[----:B------:R-:W-:Y:S01]  /*0170*/  HFMA2 R156, -RZ, RZ, 0, 5.9604644775390625e-08 ;  /* 0x00000001ff9c7431 */ /* 0x000fe200000001ff */
[----:B------:R-:W-:Y:S05]  /*0180*/  BRA `(.L_x_0) ;  /* 0x00000000000c7947 */ /* 0x000fea0003800000 */
.L_x_1:
[----:B------:R-:W1:Y:S01]  /*0190*/  LDCU UR4, c[0x0][0x880] ;  /* 0x00011000ff0477ac */ /* 0x000e620008000800 */
[----:B------:R-:W-:Y:S01]  /*01a0*/  HFMA2 R156, -RZ, RZ, 0, 5.9604644775390625e-08 ;  /* 0x00000001ff9c7431 */ /* 0x000fe200000001ff */
[----:B-1----:R-:W-:-:S07]  /*01b0*/  MOV R71, UR4 ;  /* 0x0000000400477c02 */ /* 0x002fce0008000f00 */
.L_x_0:
[----:B------:R-:W2:Y:S02]  /*01c0*/  LDCU.64 UR4, c[0x0][0x8b0] ;  /* 0x00011600ff0477ac */ /* 0x000ea40008000a00 */
[----:B--2---:R-:W-:-:S04]  /*01d0*/  UISETP.NE.U32.AND UP0, UPT, UR4, URZ, UPT ;  /* 0x000000ff0400728c */ /* 0x004fc8000bf05070 */
[----:B------:R-:W-:-:S09]  /*01e0*/  UISETP.NE.AND.EX UP0, UPT, UR5, URZ, UPT, UP0 ;  /* 0x000000ff0500728c */ /* 0x000fd2000bf05300 */
[----:B------:R-:W-:Y:S05]  /*01f0*/  BRA.U UP0, `(.L_x_2) ;  /* 0x0000000100287547 */ /* 0x000fea000b800000 */
[----:B------:R-:W2:Y:S02]  /*0200*/  LDCU.64 UR4, c[0x0][0x8a8] ;  /* 0x00011500ff0477ac */ /* 0x000ea40008000a00 */
[----:B--2---:R-:W-:-:S04]  /*0210*/  UISETP.NE.U32.AND UP0, UPT, UR4, URZ, UPT ;  /* 0x000000ff0400728c */ /* 0x004fc8000bf05070 */
[----:B------:R-:W-:-:S09]  /*0220*/  UISETP.NE.AND.EX UP0, UPT, UR5, URZ, UPT, UP0 ;  /* 0x000000ff0500728c */ /* 0x000fd2000bf05300 */
[----:B------:R-:W-:Y:S05]  /*0230*/  BRA.U !UP0, `(.L_x_3) ;  /* 0x0000000108107547 */ /* 0x000fea000b800000 */
[----:B-1----:R-:W1:Y:S01]  /*0240*/  LDC.64 R2, c[0x0][0x8a8] ;  /* 0x00022a00ff027b82 */ /* 0x002e620000000a00 */
[----:B------:R-:W1:Y:S02]  /*0250*/  LDCU.64 UR4, c[0x0][0x358] ;  /* 0x00006b00ff0477ac */ /* 0x000e640008000a00 */
[----:B-1----:R2:W5:Y:S01]  /*0260*/  LDG.E R70, desc[UR4][R2.64] ;  /* 0x0000000402467981 */ /* 0x002562000c1e1900 */
[----:B------:R-:W-:Y:S05]  /*0270*/  BRA `(.L_x_2) ;  /* 0x0000000000087947 */ /* 0x000fea0003800000 */
.L_x_3:
[----:B------:R-:W2:Y:S02]  /*0280*/  LDCU UR4, c[0x0][0x8a0] ;  /* 0x00011400ff0477ac */ /* 0x000ea40008000800 */
[----:B--2---:R-:W-:Y:S02]  /*0290*/  MOV R70, UR4 ;  /* 0x0000000400467c02 */ /* 0x004fe40008000f00 */
.L_x_2:
[----:B------:R-:W-:Y:S01]  /*02a0*/  IMAD.U32 R0, RZ, RZ, UR18 ;  /* 0x00000012ff007e24 */ /* 0x000fe2000f8e00ff */
[----:B------:R-:W-:Y:S04]  /*02b0*/  BSSY.RECONVERGENT B0, `(.L_x_4) ;  /* 0x000000c000007945 */ /* 0x000fe80003800200 */
[C---:B------:R-:W-:Y:S02]  /*02c0*/  ISETP.NE.OR P2, PT, R0.reuse, 0x1, !P1 ;  /* 0x000000010000780c */ /* 0x040fe40004f45670 */
[----:B------:R-:W-:-:S11]  /*02d0*/  ISETP.NE.OR P0, PT, R0, 0x3, !P1 ;  /* 0x000000030000780c */ /* 0x000fd60004f05670 */
[----:B------:R-:W-:Y:S05]  /*02e0*/  @P2 BRA `(.L_x_5) ;  /* 0x0000000000202947 */ /* 0x000fea0003800000 */
[----:B------:R-:W3:Y:S02]  /*02f0*/  LDCU.64 UR4, c[0x0][0x348] ;  /* 0x00006900ff0477ac */ /* 0x000ee40008000a00 */
[----:B---3--:R-:W-:Y:S02]  /*0300*/  UIADD3 UR6, UP1, UPT, UR4, 0x80, URZ ;  /* 0x0000008004067890 */ /* 0x008fe4000ff3e0ff */
[----:B------:R-:W-:Y:S02]  /*0310*/  UIADD3 UR4, UP0, UPT, UR4, 0x180, URZ ;  /* 0x0000018004047890 */ /* 0x000fe4000ff1e0ff */
[----:B------:R-:W-:Y:S02]  /*0320*/  UIADD3.X UR7, UPT, UPT, URZ, UR5, URZ, UP1, !UPT ;  /* 0x00000005ff077290 */ /* 0x000fe40008ffe4ff */
[----:B------:R-:W-:-:S07]  /*0330*/  UIADD3.X UR5, UPT, UPT, URZ, UR5, URZ, UP0, !UPT ;  /* 0x00000005ff057290 */ /* 0x000fce00087fe4ff */
[----:B------:R3:W-:Y:S02]  /*0340*/  UTMACCTL.PF [UR6] ;  /* 0x00000000060079b9 */ /* 0x0007e40008040000 */
[----:B------:R3:W-:Y:S02]  /*0350*/  UTMACCTL.PF [UR4] ;  /* 0x00000000040079b9 */ /* 0x0007e40008040000 */
[----:B---3--:R-:W-:Y:S01]  /*0360*/  NOP ;  /* 0x0000000000007918 */ /* 0x008fe20000000000 */
.L_x_5:
[----:B------:R-:W-:Y:S05]  /*0370*/  BSYNC.RECONVERGENT B0 ;  /* 0x0000000000007941 */ /* 0x000fea0003800200 */
.L_x_4:
[----:B------:R-:W-:Y:S04]  /*0380*/  BSSY.RECONVERGENT B0, `(.L_x_6) ;  /* 0x000000a000007945 */ /* 0x000fe80003800200 */
        /* <DEDUP_REMOVED lines=9> */
.L_x_7:
[----:B------:R-:W-:Y:S05]  /*0420*/  BSYNC.RECONVERGENT B0 ;  /* 0x0000000000007941 */ /* 0x000fea0003800200 */
.L_x_6:
[----:B------:R-:W3:Y:S01]  /*0430*/  LDCU.64 UR4, c[0x0][0x888] ;  /* 0x00011100ff0477ac */ /* 0x000ee20008000a00 */
[----:B------:R-:W-:Y:S02]  /*0440*/  UISETP.EQ.U32.AND UP1, UPT, UR8, URZ, UPT ;  /* 0x000000ff0800728c */ /* 0x000fe4000bf22070 */
[----:B------:R-:W-:Y:S02]  /*0450*/  UPLOP3.LUT UP3, UPT, UPT, UPT, UPT, 0x80, 0x8 ;  /* 0x000000000008789c */ /* 0x000fe40003f6f070 */
[----:B---3--:R-:W-:-:S04]  /*0460*/  UISETP.NE.U32.AND UP0, UPT, UR4, URZ, UPT ;  /* 0x000000ff0400728c */ /* 0x008fc8000bf05070 */
[----:B------:R-:W-:-:S04]  /*0470*/  UISETP.NE.AND.EX UP2, UPT, UR5, URZ, UPT, UP0 ;  /* 0x000000ff0500728c */ /* 0x000fc8000bf45300 */
[----:B------:R-:W-:-:S04]  /*0480*/  UISETP.EQ.OR.EX UP4, UPT, UR9, URZ, !UP2, UP1 ;  /* 0x000000ff0900728c */ /* 0x000fc8000d782710 */
[----:B------:R-:W-:-:S06]  /*0490*/  UP2UR UR4, UPR, URZ, 0x10 ;  /* 0x00000010ff047883 */ /* 0x000fcc0008000000 */
[----:B------:R-:W-:Y:S01]  /*04a0*/  MOV R161, UR4 ;  /* 0x0000000400a17c02 */ /* 0x000fe20008000f00 */
[----:B------:R-:W-:Y:S06]  /*04b0*/  BRA.U !UP4, `(.L_x_8) ;  /* 0x000000010c207547 */ /* 0x000fec000b800000 */
[----:B------:R-:W-:Y:S01]  /*04c0*/  UISETP.NE.U32.AND UP1, UPT, UR8, URZ, UPT ;  /* 0x000000ff0800728c */ /* 0x000fe2000bf25070 */
[----:B-----5:R-:W-:Y:S01]  /*04d0*/  FSETP.NEU.AND P0, PT, R71, RZ, PT ;  /* 0x000000ff4700720b */ /* 0x020fe20003f0d000 */
[----:B------:R-:W-:Y:S02]  /*04e0*/  USEL UR4, URZ, 0xffffffff, UP2 ;  /* 0xffffffffff047887 */ /* 0x000fe40009000000 */
[----:B------:R-:W-:-:S10]  /*04f0*/  UISETP.NE.AND.EX UP1, UPT, UR9, URZ, UPT, UP1 ;  /* 0x000000ff0900728c */ /* 0x000fd4000bf25310 */
[----:B------:R-:W-:Y:S01]  /*0500*/  VOTEU.ANY UP0, P0 ;  /* 0x0000000000ff7886 */ /* 0x000fe20000000100 */
[----:B------:R-:W-:-:S04]  /*0510*/  @!UP1 USEL UR4, URZ, 0xffffffff, UP0 ;  /* 0xffffffffff049887 */ /* 0x000fc80008000000 */
[----:B------:R-:W-:-:S04]  /*0520*/  ULOP3.LUT UR4, UR4, 0x1, URZ, 0xc0, !UPT ;  /* 0x0000000104047892 */ /* 0x000fc8000f8ec0ff */
[----:B------:R-:W-:-:S11]  /*0530*/  UISETP.NE.U32.AND UP3, UPT, UR4, 0x1, UPT ;  /* 0x000000010400788c */ /* 0x000fd6000bf65070 */
.L_x_8:
[----:B------:R-:W3:Y:S01]  /*0540*/  SHFL.IDX PT, R0, R157, RZ, 0x1f ;  /* 0x00001fff9d007589 */ /* 0x000ee200000e0000 */
[----:B------:R-:W-:Y:S02]  /*0550*/  UISETP.NE.AND UP5, UPT, UR18, 0x2, UPT ;  /* 0x000000021200788c */ /* 0x000fe4000bfa5270 */
[----:B------:R-:W-:Y:S02]  /*0560*/  UISETP.NE.AND UP0, UPT, UR18, 0x2, UPT ;  /* 0x000000021200788c */ /* 0x000fe4000bf05270 */
[----:B------:R-:W-:Y:S02]  /*0570*/  UISETP.NE.OR UP1, UPT, UR31, URZ, UP5 ;  /* 0x000000ff1f00728c */ /* 0x000fe4000af25670 */
[----:B------:R-:W-:-:S04]  /*0580*/  USEL UR38, URZ, 0x1, UP0 ;  /* 0x00000001ff267887 */ /* 0x000fc80008000000 */
[----:B------:R-:W-:Y:S02]  /*0590*/  PLOP3.LUT P3, PT, P1, PT, UP1, 0xae, 0xea ;  /* 0x0000000000ea781c */ /* 0x000fe40000f6f51e */
[----:B---3--:R-:W-:-:S13]  /*05a0*/  ISETP.NE.AND P0, PT, R0, RZ, PT ;  /* 0x000000ff0000720c */ /* 0x008fda0003f05270 */
[----:B------:R-:W-:Y:S05]  /*05b0*/  @P0 BRA `(.L_x_9) ;  /* 0x0000000000d40947 */ /* 0x000fea0003800000 */
[----:B------:R-:W-:Y:S01]  /*05c0*/  ELECT P0, URZ, PT ;  /* 0x0000000000ff782f */ /* 0x000fe20003800000 */
[----:B------:R-:W-:-:S12]  /*05d0*/  BSSY.RECONVERGENT B0, `(.L_x_9) ;  /* 0x0000033000007945 */ /* 0x000fd80003800200 */
[----:B------:R-:W-:Y:S05]  /*05e0*/  @!P0 BRA `(.L_x_10) ;  /* 0x0000000000c48947 */ /* 0x000fea0003800000 */
[----:B------:R-:W3:Y:S01]  /*05f0*/  S2UR UR5, SR_CgaCtaId ;  /* 0x00000000000579c3 */ /* 0x000ee20000008800 */
[----:B------:R-:W-:Y:S01]  /*0600*/  UMOV UR4, 0x400 ;  /* 0x0000040000047882 */ /* 0x000fe20000000000 */
[----:B------:R-:W-:Y:S02]  /*0610*/  UMOV UR6, 0x1 ;  /* 0x0000000100067882 */ /* 0x000fe40000000000 */
[----:B------:R-:W-:-:S04]  /*0620*/  UIADD3 UR6, UPT, UPT, -UR6, 0x100000, URZ ;  /* 0x0010000006067890 */ /* 0x000fc8000fffe1ff */
[----:B------:R-:W-:Y:S02]  /*0630*/  USHF.L.U32 UR7, UR6, 0xb, URZ ;  /* 0x0000000b06077899 */ /* 0x000fe400080006ff */
[----:B------:R-:W-:Y:S02]  /*0640*/  USHF.L.U32 UR6, UR6, 0x1, URZ ;  /* 0x0000000106067899 */ /* 0x000fe400080006ff */
[----:B---3--:R-:W-:Y:S01]  /*0650*/  ULEA UR4, UR5, UR4, 0x18 ;  /* 0x0000000405047291 */ /* 0x008fe2000f8ec0ff */
[----:B------:R-:W3:Y:S11]  /*0660*/  FENCE.VIEW.ASYNC.S ;  /* 0x00000000000073c6 */ /* 0x000ef60000000000 */
[----:B---3--:R3:W4:Y:S01]  /*0670*/  SYNCS.EXCH.64 URZ, [UR4], UR6 ;  /* 0x0000000604ff75b2 */ /* 0x0087220008000100 */
[----:B------:R3:W1:Y:S01]  /*0680*/  SYNCS.EXCH.64 URZ, [UR4+0xa0], UR6 ;  /* 0x0000a00604ff75b2 */ /* 0x0006620008000100 */
        /* <DEDUP_REMOVED lines=37> */
[----:B------:R3:W1:Y:S02]  /*08e0*/  SYNCS.EXCH.64 URZ, [UR4+0x138], UR6 ;  /* 0x0001380604ff75b2 */ /* 0x0006640008000100 */
[----:B---34-:R-:W-:Y:S01]  /*08f0*/  NOP ;  /* 0x0000000000007918 */ /* 0x018fe20000000000 */
.L_x_10:
[----:B------:R-:W-:Y:S05]  /*0900*/  BSYNC.RECONVERGENT B0 ;  /* 0x0000000000007941 */ /* 0x000fea0003800200 */
.L_x_9:
[----:B------:R-:W3:Y:S01]  /*0910*/  SHFL.IDX PT, R0, R157, RZ, 0x1f ;  /* 0x00001fff9d007589 */ /* 0x000ee200000e0000 */
[----:B------:R-:W-:Y:S01]  /*0920*/  NOP ;  /* 0x0000000000007918 */ /* 0x000fe20000000000 */
[----:B---3--:R-:W-:-:S13]  /*0930*/  ISETP.NE.AND P0, PT, R0, 0x1, PT ;  /* 0x000000010000780c */ /* 0x008fda0003f05270 */
[----:B------:R-:W-:Y:S05]  /*0940*/  @P0 BRA `(.L_x_11) ;  /* 0x0000000000400947 */ /* 0x000fea0003800000 */
[----:B------:R-:W3:Y:S01]  /*0950*/  S2UR UR5, SR_CgaCtaId ;  /* 0x00000000000579c3 */ /* 0x000ee20000008800 */
[----:B------:R-:W-:Y:S01]  /*0960*/  UMOV UR4, 0x400 ;  /* 0x0000040000047882 */ /* 0x000fe20000000000 */
[----:B------:R-:W-:Y:S01]  /*0970*/  UMOV UR8, 0x20 ;  /* 0x0000002000087882 */ /* 0x000fe20000000000 */
[----:B------:R-:W-:Y:S01]  /*0980*/  UMOV UR6, 0x80 ;  /* 0x0000008000067882 */ /* 0x000fe20000000000 */
[----:B------:R-:W-:-:S04]  /*0990*/  UIADD3 UR8, UPT, UPT, -UR8, 0x100000, URZ ;  /* 0x0010000008087890 */ /* 0x000fc8000fffe1ff */
[----:B------:R-:W-:Y:S02]  /*09a0*/  USHF.L.U32 UR9, UR8, 0xb, URZ ;  /* 0x0000000b08097899 */ /* 0x000fe400080006ff */
[----:B------:R-:W-:Y:S02]  /*09b0*/  USHF.L.U32 UR8, UR8, 0x1, URZ ;  /* 0x0000000108087899 */ /* 0x000fe400080006ff */
[----:B------:R-:W-:-:S04]  /*09c0*/  UIADD3 UR6, UPT, UPT, -UR6, 0x100000, URZ ;  /* 0x0010000006067890 */ /* 0x000fc8000fffe1ff */
[----:B------:R-:W-:Y:S02]  /*09d0*/  USHF.L.U32 UR7, UR6, 0xb, URZ ;  /* 0x0000000b06077899 */ /* 0x000fe400080006ff */
[----:B------:R-:W-:Y:S01]  /*09e0*/  USHF.L.U32 UR6, UR6, 0x1, URZ ;  /* 0x0000000106067899 */ /* 0x000fe200080006ff */
[----:B------:R-:W-:Y:S01]  /*09f0*/  ELECT P0, URZ, PT ;  /* 0x0000000000ff782f */ /* 0x000fe20003800000 */
[----:B---3--:R-:W-:Y:S01]  /*0a00*/  ULEA UR4, UR5, UR4, 0x18 ;  /* 0x0000000405047291 */ /* 0x008fe2000f8ec0ff */
[----:B------:R-:W3:Y:S11]  /*0a10*/  FENCE.VIEW.ASYNC.S ;  /* 0x00000000000073c6 */ /* 0x000ef60000000000 */
[----:B---3--:R3:W4:Y:S01]  /*0a20*/  SYNCS.EXCH.64 URZ, [UR4+0x140], UR8 ;  /* 0x0001400804ff75b2 */ /* 0x0087220008000100 */
[----:B------:R3:W1:Y:S01]  /*0a30*/  SYNCS.EXCH.64 URZ, [UR4+0x148], UR6 ;  /* 0x0001480604ff75b2 */ /* 0x0006620008000100 */
[----:B------:R-:W-:Y:S01]  /*0a40*/  NOP ;  /* 0x0000000000007918 */ /* 0x000fe20000000000 */
.L_x_11:
[----:B------:R-:W2:Y:S01]  /*0a50*/  SHFL.IDX PT, R0, R157, RZ, 0x1f ;  /* 0x00001fff9d007589 */ /* 0x000ea200000e0000 */
[----:B------:R-:W-:Y:S01]  /*0a60*/  NOP ;  /* 0x0000000000007918 */ /* 0x000fe20000000000 */
[----:B--2---:R-:W-:-:S13]  /*0a70*/  ISETP.NE.AND P0, PT, R0, 0x3, PT ;  /* 0x000000030000780c */ /* 0x004fda0003f05270 */
[----:B------:R-:W-:Y:S05]  /*0a80*/  @P0 BRA `(.L_x_12) ;  /* 0x0000000000300947 */ /* 0x000fea0003800000 */
[----:B------:R-:W2:Y:S01]  /*0a90*/  S2UR UR5, SR_CgaCtaId ;  /* 0x00000000000579c3 */ /* 0x000ea20000008800 */
[----:B---3--:R-:W-:Y:S01]  /*0aa0*/  UMOV UR4, 0x400 ;  /* 0x0000040000047882 */ /* 0x008fe20000000000 */
[----:B------:R-:W-:Y:S01]  /*0ab0*/  UMOV UR6, 0x20 ;  /* 0x0000002000067882 */ /* 0x000fe20000000000 */
[----:B------:R-:W-:Y:S01]  /*0ac0*/  ELECT P0, URZ, PT ;  /* 0x0000000000ff782f */ /* 0x000fe20003800000 */
[----:B------:R-:W-:-:S04]  /*0ad0*/  UIADD3 UR6, UPT, UPT, -UR6, 0x100000, URZ ;  /* 0x0010000006067890 */ /* 0x000fc8000fffe1ff */
[----:B------:R-:W-:Y:S02]  /*0ae0*/  USHF.L.U32 UR7, UR6, 0xb, URZ ;  /* 0x0000000b06077899 */ /* 0x000fe400080006ff */
[----:B------:R-:W-:Y:S02]  /*0af0*/  USHF.L.U32 UR6, UR6, 0x1, URZ ;  /* 0x0000000106067899 */ /* 0x000fe400080006ff */
[----:B--2---:R-:W-:Y:S01]  /*0b00*/  ULEA UR4, UR5, UR4, 0x18 ;  /* 0x0000000405047291 */ /* 0x004fe2000f8ec0ff */
[----:B------:R-:W2:Y:S11]  /*0b10*/  FENCE.VIEW.ASYNC.S ;  /* 0x00000000000073c6 */ /* 0x000eb60000000000 */
[----:B--2---:R2:W3:Y:S01]  /*0b20*/  SYNCS.EXCH.64 URZ, [UR4+0x150], UR6 ;  /* 0x0001500604ff75b2 */ /* 0x0044e20008000100 */
[----:B------:R2:W1:Y:S01]  /*0b30*/  SYNCS.EXCH.64 URZ, [UR4+0x158], UR6 ;  /* 0x0001580604ff75b2 */ /* 0x0004620008000100 */
[----:B------:R-:W-:Y:S01]  /*0b40*/  NOP ;  /* 0x0000000000007918 */ /* 0x000fe20000000000 */
.L_x_12:
[----:B------:R-:W4:Y:S01]  /*0b50*/  SHFL.IDX PT, R0, R157, RZ, 0x1f ;  /* 0x00001fff9d007589 */ /* 0x000f2200000e0000 */
[----:B------:R-:W-:Y:S01]  /*0b60*/  NOP ;  /* 0x0000000000007918 */ /* 0x000fe20000000000 */
[----:B----4-:R-:W-:-:S13]  /*0b70*/  ISETP.NE.AND P0, PT, R0, 0x4, PT ;  /* 0x000000040000780c */ /* 0x010fda0003f05270 */
[----:B------:R-:W-:Y:S05]  /*0b80*/  @P0 BRA `(.L_x_13) ;  /* 0x0000000000440947 */ /* 0x000fea0003800000 */
[----:B------:R-:W4:Y:S01]  /*0b90*/  S2UR UR5, SR_CgaCtaId ;  /* 0x00000000000579c3 */ /* 0x000f220000008800 */
[----:B--23--:R-:W-:Y:S01]  /*0ba0*/  UMOV UR4, 0x1e0 ;  /* 0x000001e000047882 */ /* 0x00cfe20000000000 */
[----:B------:R-:W-:Y:S01]  /*0bb0*/  UMOV UR6, 0x400 ;  /* 0x0000040000067882 */ /* 0x000fe20000000000 */
[----:B------:R-:W-:Y:S01]  /*0bc0*/  USEL UR4, UR4, 0x1a0, UP3 ;  /* 0x000001a004047887 */ /* 0x000fe20009800000 */
[----:B------:R-:W-:Y:S01]  /*0bd0*/  UMOV UR8, 0x1 ;  /* 0x0000000100087882 */ /* 0x000fe20000000000 */
[----:B------:R-:W-:Y:S01]  /*0be0*/  ELECT P0, URZ, PT ;  /* 0x0000000000ff782f */ /* 0x000fe20003800000 */
[----:B------:R-:W-:-:S04]  /*0bf0*/  UIADD3 UR8, UPT, UPT, -UR8, 0x100000, URZ ;  /* 0x0010000008087890 */ /* 0x000fc8000fffe1ff */
[----:B------:R-:W-:Y:S02]  /*0c00*/  USHF.L.U32 UR9, UR8, 0xb, URZ ;  /* 0x0000000b08097899 */ /* 0x000fe400080006ff */
[----:B------:R-:W-:Y:S02]  /*0c10*/  USHF.L.U32 UR8, UR8, 0x1, URZ ;  /* 0x0000000108087899 */ /* 0x000fe400080006ff */
[----:B----4-:R-:W-:Y:S02]  /*0c20*/  ULEA UR6, UR5, UR6, 0x18 ;  /* 0x0000000605067291 */ /* 0x010fe4000f8ec0ff */
[----:B------:R-:W-:-:S04]  /*0c30*/  UIADD3 UR4, UPT, UPT, -UR4, 0x100000, URZ ;  /* 0x0010000004047890 */ /* 0x000fc8000fffe1ff */
[----:B------:R-:W-:Y:S02]  /*0c40*/  USHF.L.U32 UR5, UR4, 0xb, URZ ;  /* 0x0000000b04057899 */ /* 0x000fe400080006ff */
[----:B------:R-:W-:Y:S01]  /*0c50*/  USHF.L.U32 UR4, UR4, 0x1, URZ ;  /* 0x0000000104047899 */ /* 0x000fe200080006ff */
[----:B------:R-:W2:Y:S03]  /*0c60*/  FENCE.VIEW.ASYNC.S ;  /* 0x00000000000073c6 */ /* 0x000ea60000000000 */
[----:B--2---:R4:W2:Y:S08]  /*0c70*/  SYNCS.EXCH.64 URZ, [UR6+0x160], UR8 ;  /* 0x0001600806ff75b2 */ /* 0x0048b00008000100 */
[----:B------:R4:W3:Y:S02]  /*0c80*/  SYNCS.EXCH.64 URZ, [UR6+0x168], UR4 ;  /* 0x0001680406ff75b2 */ /* 0x0008e40008000100 */
[----:B----4-:R-:W-:Y:S01]  /*0c90*/  NOP ;  /* 0x0000000000007918 */ /* 0x010fe20000000000 */
.L_x_13:
[----:B------:R-:W4:Y:S01]  /*0ca0*/  SHFL.IDX PT, R0, R157, RZ, 0x1f ;  /* 0x00001fff9d007589 */ /* 0x000f2200000e0000 */
[----:B------:R-:W-:Y:S01]  /*0cb0*/  ISETP.NE.OR P1, PT, RZ, UR18, !P1 ;  /* 0x00000012ff007c0c */ /* 0x000fe2000cf25670 */
[----:B------:R-:W-:Y:S01]  /*0cc0*/  NOP ;  /* 0x0000000000007918 */ /* 0x000fe20000000000 */
[----:B----4-:R-:W-:-:S13]  /*0cd0*/  ISETP.NE.AND P0, PT, R0, 0x5, PT ;  /* 0x000000050000780c */ /* 0x010fda0003f05270 */
[----:B------:R-:W-:Y:S05]  /*0ce0*/  @P0 BRA `(.L_x_14) ;  /* 0x0000000000480947 */ /* 0x000fea0003800000 */
[----:B------:R-:W4:Y:S01]  /*0cf0*/  S2UR UR5, SR_CgaCtaId ;  /* 0x00000000000579c3 */ /* 0x000f220000008800 */
[----:B--23--:R-:W-:Y:S01]  /*0d00*/  UMOV UR4, 0x400 ;  /* 0x0000040000047882 */ /* 0x00cfe20000000000 */
        /* <DEDUP_REMOVED lines=9> */
[----:B----4-:R-:W-:Y:S01]  /*0da0*/  ULEA UR4, UR5, UR4, 0x18 ;  /* 0x0000000405047291 */ /* 0x010fe2000f8ec0ff */
[----:B------:R-:W2:Y:S11]  /*0db0*/  FENCE.VIEW.ASYNC.S ;  /* 0x00000000000073c6 */ /* 0x000eb60000000000 */
[----:B--2---:R4:W2:Y:S01]  /*0dc0*/  SYNCS.EXCH.64 URZ, [UR4+0x170], UR6 ;  /* 0x0001700604ff75b2 */ /* 0x0048a20008000100 */
[----:B------:R4:W3:Y:S01]  /*0dd0*/  SYNCS.EXCH.64 URZ, [UR4+0x180], UR8 ;  /* 0x0001800804ff75b2 */ /* 0x0008e20008000100 */
[----:B------:R4:W1:Y:S01]  /*0de0*/  SYNCS.EXCH.64 URZ, [UR4+0x178], UR6 ;  /* 0x0001780604ff75b2 */ /* 0x0008620008000100 */
[----:B------:R4:W1:Y:S02]  /*0df0*/  SYNCS.EXCH.64 URZ, [UR4+0x188], UR8 ;  /* 0x0001880804ff75b2 */ /* 0x0008640008000100 */
[----:B----4-:R-:W-:Y:S01]  /*0e00*/  NOP ;  /* 0x0000000000007918 */ /* 0x010fe20000000000 */
.L_x_14:
[----:B--23--:R-:W2:Y:S01]  /*0e10*/  S2UR UR7, SR_CgaCtaId ;  /* 0x00000000000779c3 */ /* 0x00cea20000008800 */
[----:B------:R-:W-:Y:S01]  /*0e20*/  VOTEU.ALL UP0, P1 ;  /* 0x0000000000ff7886 */ /* 0x000fe20000800000 */
[----:B------:R-:W-:Y:S01]  /*0e30*/  UMOV UR4, 0x20 ;  /* 0x0000002000047882 */ /* 0x000fe20000000000 */
[----:B------:R-:W-:Y:S01]  /*0e40*/  NOP ;  /* 0x0000000000007918 */ /* 0x000fe20000000000 */
[----:B-1----:R-:W-:Y:S01]  /*0e50*/  LOP3.LUT R3, R142, 0x1f, RZ, 0xc0, !PT ;  /* 0x0000001f8e037812 */ /* 0x002fe200078ec0ff */
[----:B------:R-:W-:Y:S01]  /*0e60*/  UISETP.NE.AND UP4, UPT, UR18, URZ, UPT ;  /* 0x000000ff1200728c */ /* 0x000fe2000bf85270 */
[----:B------:R-:W-:Y:S01]  /*0e70*/  @!UP0 UMOV UR6, 0x400 ;  /* 0x0000040000068882 */ /* 0x000fe20000000000 */
[----:B------:R-:W-:-:S04]  /*0e80*/  @!UP0 UIADD3 UR4, UPT, UPT, -UR4, 0x100000, URZ ;  /* 0x0010000004048890 */ /* 0x000fc8000fffe1ff */
[----:B------:R-:W-:Y:S02]  /*0e90*/  @!UP0 USHF.L.U32 UR5, UR4, 0xb, URZ ;  /* 0x0000000b04058899 */ /* 0x000fe400080006ff */
[----:B------:R-:W-:Y:S02]  /*0ea0*/  @!UP0 USHF.L.U32 UR4, UR4, 0x1, URZ ;  /* 0x0000000104048899 */ /* 0x000fe400080006ff */
[----:B--2---:R-:W-:Y:S01]  /*0eb0*/  @!UP0 ULEA UR6, UR7, UR6, 0x18 ;  /* 0x0000000607068291 */ /* 0x004fe2000f8ec0ff */
[----:B------:R-:W1:Y:S01]  /*0ec0*/  LDCU UR7, c[0x0][0x36c] ;  /* 0x00006d80ff0777ac */ /* 0x000e620008000800 */
[----:B------:R-:W-:Y:S01]  /*0ed0*/  VOTEU.ALL UP0, P1 ;  /* 0x0000000000ff7886 */ /* 0x000fe20000800000 */
[----:B------:R-:W2:Y:S09]  /*0ee0*/  FENCE.VIEW.ASYNC.S ;  /* 0x00000000000073c6 */ /* 0x000eb20000000000 */
[----:B--2---:R2:W3:Y:S01]  /*0ef0*/  @!UP0 SYNCS.EXCH.64 URZ, [UR6+0x190], UR4 ;  /* 0x0001900406ff85b2 */ /* 0x0044e20008000100 */
[----:B-1----:R-:W-:-:S09]  /*0f00*/  UISETP.EQ.U32.AND UP6, UPT, UR7, 0x1, UPT ;  /* 0x000000010700788c */ /* 0x002fd2000bfc2070 */
[----:B--2---:R-:W-:Y:S05]  /*0f10*/  BRA.U !UP6, `(.L_x_15) ;  /* 0x000000010e087547 */ /* 0x004fea000b800000 */
[----:B---3--:R-:W-:Y:S01]  /*0f20*/  UCGABAR_ARV ;  /* 0x00000000000079c7 */ /* 0x008fe20008000000 */
[----:B------:R-:W-:Y:S05]  /*0f30*/  BRA `(.L_x_16) ;  /* 0x0000000000047947 */ /* 0x000fea0003800000 */
.L_x_15:
[----:B---3--:R-:W-:Y:S01]  /*0f40*/  NOP ;  /* 0x0000000000007918 */ /* 0x008fe20000000000 */
.L_x_16:
[----:B------:R-:W1:Y:S01]  /*0f50*/  S2UR UR20, SR_CTAID.X ;  /* 0x00000000001479c3 */ /* 0x000e620000002500 */
[----:B------:R-:W-:-:S05]  /*0f60*/  CS2R.32 R160, SR_CgaSize ;  /* 0x0000000000a07805 */ /* 0x000fca0000008a00 */
[----:B------:R-:W-:-:S05]  /*0f70*/  IMAD R160, R160, -0xa0, RZ ;  /* 0xffffff60a0a07824 */ /* 0x000fca00078e02ff */
[----:B------:R-:W-:-:S14]  /*0f80*/  R2UR UR5, R160 ;  /* 0x00000000a00572ca */ /* 0x000fdc00000e0000 */
[----:B------:R-:W2:Y:S01]  /*0f90*/  LDCU UR5, c[0x0][UR5+0x2b0] ;  /* 0x00005600050577ac */ /* 0x000ea20008000800 */
[----:B------:R-:W-:-:S05]  /*0fa0*/  CS2R.32 R160, SR_CgaSize ;  /* 0x0000000000a07805 */ /* 0x000fca0000008a00 */
[----:B------:R-:W-:-:S05]  /*0fb0*/  IMAD R160, R160, -0xa0, RZ ;  /* 0xffffff60a0a07824 */ /* 0x000fca00078e02ff */
[----:B------:R-:W-:-:S14]  /*0fc0*/  R2UR UR4, R160 ;  /* 0x00000000a00472ca */ /* 0x000fdc00000e0000 */
[----:B------:R-:W3:Y:S01]  /*0fd0*/  LDCU UR4, c[0x0][UR4+0x2b4] ;  /* 0x00005680040477ac */ /* 0x000ee20008000800 */
[----:B------:R-:W4:Y:S01]  /*0fe0*/  S2UR UR47, SR_CTAID.Y ;  /* 0x00000000002f79c3 */ /* 0x000f220000002600 */
[----:B------:R-:W-:-:S05]  /*0ff0*/  CS2R.32 R160, SR_CgaSize ;  /* 0x0000000000a07805 */ /* 0x000fca0000008a00 */
[----:B------:R-:W-:-:S05]  /*1000*/  IMAD R160, R160, -0xa0, RZ ;  /* 0xffffff60a0a07824 */ /* 0x000fca00078e02ff */
[----:B------:R-:W-:-:S14]  /*1010*/  R2UR UR7, R160 ;  /* 0x00000000a00772ca */ /* 0x000fdc00000e0000 */
[----:B------:R-:W3:Y:S01]  /*1020*/  LDCU UR7, c[0x0][UR7+0x2a4] ;  /* 0x00005480070777ac */ /* 0x000ee20008000800 */
[----:B------:R-:W-:-:S05]  /*1030*/  CS2R.32 R160, SR_CgaSize ;  /* 0x0000000000a07805 */ /* 0x000fca0000008a00 */
[----:B------:R-:W-:-:S05]  /*1040*/  IMAD R160, R160, -0xa0, RZ ;  /* 0xffffff60a0a07824 */ /* 0x000fca00078e02ff */
[----:B------:R-:W-:-:S14]  /*1050*/  R2UR UR63, R160 ;  /* 0x00000000a03f72ca */ /* 0x000fdc00000e0000 */
[----:B------:R-:W3:Y:S01]  /*1060*/  LDCU UR63, c[0x0][UR63+0x2a0] ;  /* 0x000054003f3f77ac */ /* 0x000ee20008000800 */
[----:B------:R-:W3:Y:S01]  /*1070*/  LDCU UR19, c[0x0][0xb24] ;  /* 0x00016480ff1377ac */ /* 0x000ee20008000800 */
[----:B------:R-:W3:Y:S01]  /*1080*/  LDCU UR39, c[0x0][0xb24] ;  /* 0x00016480ff2777ac */ /* 0x000ee20008000800 */
[----:B-1----:R-:W-:Y:S01]  /*1090*/  I2FP.F32.U32 R2, UR20 ;  /* 0x0000001400027c45 */ /* 0x002fe20008201000 */
[----:B------:R-:W1:Y:S04]  /*10a0*/  LDCU UR23, c[0x0][0xb30] ;  /* 0x00016600ff1777ac */ /* 0x000e680008000800 */
[----:B--2---:R-:W-:Y:S01]  /*10b0*/  FMUL R2, R2, UR5 ;  /* 0x0000000502027c20 */ /* 0x004fe20008400000 */
[----:B----4-:R-:W-:-:S05]  /*10c0*/  I2FP.F32.U32 R0, UR47 ;  /* 0x0000002f00007c45 */ /* 0x010fca0008201000 */
[----:B------:R-:W2:Y:S01]  /*10d0*/  F2I.U32.TRUNC.NTZ R2, R2 ;  /* 0x0000000200027305 */ /* 0x000ea2000020f000 */
[----:B---3--:R-:W-:-:S07]  /*10e0*/  FMUL R0, R0, UR4 ;  /* 0x0000000400007c20 */ /* 0x008fce0008400000 */
[----:B------:R-:W3:Y:S01]  /*10f0*/  F2I.U32.TRUNC.NTZ R0, R0 ;  /* 0x0000000000007305 */ /* 0x000ee2000020f000 */
[----:B--2---:R-:W-:Y:S02]  /*1100*/  R2UR UR4, R2 ;  /* 0x00000000020472ca */ /* 0x004fe400000e0000 */
[----:B------:R-:W-:Y:S02]  /*1110*/  PRMT R2, RZ, 0x7610, R2 ;  /* 0x00007610ff027816 */ /* 0x000fe40000000002 */
[----:B---3--:R-:W-:Y:S02]  /*1120*/  R2UR UR6, R0 ;  /* 0x00000000000672ca */ /* 0x008fe400000e0000 */
[----:B------:R-:W-:-:S07]  /*1130*/  PRMT R0, RZ, 0x7610, R0 ;  /* 0x00007610ff007816 */ /* 0x000fce0000000000 */
[----:B------:R-:W-:-:S04]  /*1140*/  UIADD3 UR5, UPT, UPT, -UR4, URZ, URZ ;  /* 0x000000ff04057290 */ /* 0x000fc8000fffe1ff */
[----:B------:R-:W-:Y:S02]  /*1150*/  UIMAD UR63, UR63, UR5, UR20 ;  /* 0x000000053f3f72a4 */ /* 0x000fe4000f8e0214 */
[----:B------:R-:W-:-:S04]  /*1160*/  UIADD3 UR4, UPT, UPT, -UR6, URZ, URZ ;  /* 0x000000ff06047290 */ /* 0x000fc8000fffe1ff */
[----:B------:R-:W-:-:S06]  /*1170*/  UIMAD UR4, UR7, UR4, UR47 ;  /* 0x00000004070472a4 */ /* 0x000fcc000f8e022f */
[----:B------:R-:W-:Y:S01]  /*1180*/  IMAD.U32 R160, RZ, RZ, UR4 ;  /* 0x00000004ffa07e24 */ /* 0x000fe2000f8e00ff */
[----:B-1----:R-:W-:Y:S06]  /*1190*/  BRA.U UP4, `(.L_x_17) ;  /* 0x00000001042c7547 */ /* 0x002fec000b800000 */
[----:B------:R-:W-:Y:S01]  /*11a0*/  R2UR UR4, R160 ;  /* 0x00000000a00472ca */ /* 0x000fe200000e0000 */
[----:B------:R-:W-:-:S12]  /*11b0*/  UMOV UR7, 0x3 ;  /* 0x0000000300077882 */ /* 0x000fd80000000000 */
[----:B------:R-:W-:Y:S02]  /*11c0*/  UISETP.NE.AND UP0, UPT, UR4, URZ, UPT ;  /* 0x000000ff0400728c */ /* 0x000fe4000bf05270 */
[----:B------:R-:W-:Y:S02]  /*11d0*/  ULOP3.LUT UR4, UR63, 0xfffffffe, URZ, 0xc0, !UPT ;  /* 0xfffffffe3f047892 */ /* 0x000fe4000f8ec0ff */
[----:B------:R-:W-:Y:S02]  /*11e0*/  UISETP.LT.U32.OR UP0, UPT, UR63, 0x2, !UP0 ;  /* 0x000000023f00788c */ /* 0x000fe4000c701470 */
[----:B------:R-:W-:Y:S02]  /*11f0*/  USHF.L.U32 UR4, UR7, UR4, URZ ;  /* 0x0000000407047299 */ /* 0x000fe400080006ff */
[----:B------:R-:W-:Y:S02]  /*1200*/  USEL UR6, URZ, 0x1, !UP0 ;  /* 0x00000001ff067887 */ /* 0x000fe4000c000000 */
[----:B------:R-:W-:-:S02]  /*1210*/  USEL UR5, URZ, 0x2, !UP0 ;  /* 0x00000002ff057887 */ /* 0x000fc4000c000000 */
[----:B------:R-:W-:Y:S02]  /*1220*/  IMAD.U32 R0, RZ, RZ, UR4 ;  /* 0x00000004ff007e24 */ /* 0x000fe4000f8e00ff */
[----:B------:R-:W-:-:S06]  /*1230*/  UIADD3 UR5, UPT, UPT, UR6, UR5, URZ ;  /* 0x0000000506057290 */ /* 0x000fcc000fffe0ff */
[----:B------:R-:W-:-:S07]  /*1240*/  MOV R2, UR5 ;  /* 0x0000000500027c02 */ /* 0x000fce0008000f00 */
.L_x_17:
[----:B------:R-:W1:Y:S01]  /*1250*/  S2UR UR46, SR_CTAID.Z ;  /* 0x00000000002e79c3 */ /* 0x000e620000002700 */
[----:B------:R-:W-:Y:S01]  /*1260*/  UISETP.GE.AND UP0, UPT, UR19, 0x1, UPT ;  /* 0x000000011300788c */ /* 0x000fe2000bf06270 */
[----:B------:R-:W-:-:S08]  /*1270*/  UMOV UR45, UR20 ;  /* 0x00000014002d7c82 */ /* 0x000fd00008000000 */
[----:B------:R-:W-:Y:S05]  /*1280*/  BRA.U !UP0, `(.L_x_18) ;  /* 0x0000000108d47547 */ /* 0x000fea000b800000 */
[----:B------:R-:W2:Y:S01]  /*1290*/  LDCU.128 UR12, c[0x0][0xb10] ;  /* 0x00016200ff0c77ac */ /* 0x000ea20008000c00 */
[----:B------:R-:W3:Y:S01]  /*12a0*/  LDCU UR21, c[0x0][0xb0c] ;  /* 0x00016180ff1577ac */ /* 0x000ee20008000800 */
[----:B------:R-:W4:Y:S01]  /*12b0*/  LDCU UR6, c[0x0][0x370] ;  /* 0x00006e00ff0677ac */ /* 0x000f220008000800 */
[----:B------:R-:W1:Y:S01]  /*12c0*/  LDCU UR7, c[0x0][0x374] ;  /* 0x00006e80ff0777ac */ /* 0x000e620008000800 */
[----:B------:R-:W1:Y:S01]  /*12d0*/  LDCU UR22, c[0x0][0xb20] ;  /* 0x00016400ff1677ac */ /* 0x000e620008000800 */
[----:B--2---:R-:W-:Y:S02]  /*12e0*/  UIMAD.WIDE.U32 UR4, UR20, UR12, URZ ;  /* 0x0000000c140472a5 */ /* 0x004fe4000f8e00ff */
[----:B---3--:R-:W-:Y:S01]  /*12f0*/  UISETP.NE.AND UP0, UPT, UR21, 0x1, UPT ;  /* 0x000000011500788c */ /* 0x008fe2000bf05270 */
[----:B------:R-:W2:Y:S01]  /*1300*/  LDCU.64 UR8, c[0x0][0xb28] ;  /* 0x00016500ff0877ac */ /* 0x000ea20008000a00 */
[----:B----4-:R-:W-:-:S03]  /*1310*/  UIMAD.WIDE.U32 UR10, UR6, UR12, URZ ;  /* 0x0000000c060a72a5 */ /* 0x010fc6000f8e00ff */
[----:B------:R-:W-:Y:S01]  /*1320*/  UMOV UR4, UR5 ;  /* 0x0000000500047c82 */ /* 0x000fe20008000000 */
[----:B------:R-:W-:Y:S02]  /*1330*/  UISETP.NE.AND UP1, UPT, UR19, 0x1, UPT ;  /* 0x000000011300788c */ /* 0x000fe4000bf25270 */
[----:B------:R-:W-:Y:S01]  /*1340*/  USHF.R.U32.HI UR4, URZ, UR13, UR4 ;  /* 0x0000000dff047299 */ /* 0x000fe20008011604 */
[----:B------:R-:W-:Y:S01]  /*1350*/  UMOV UR10, UR11 ;  /* 0x0000000b000a7c82 */ /* 0x000fe20008000000 */
[----:B------:R-:W-:Y:S02]  /*1360*/  UIMAD.WIDE.U32 UR16, UR47, UR15, URZ ;  /* 0x0000000f2f1072a5 */ /* 0x000fe4000f8e00ff */
[----:B------:R-:W-:Y:S02]  /*1370*/  USEL UR5, UR20, UR4, !UP0 ;  /* 0x0000000414057287 */ /* 0x000fe4000c000000 */
[----:B------:R-:W-:Y:S02]  /*1380*/  @UP0 USHF.R.U32.HI UR6, URZ, UR13, UR10 ;  /* 0x0000000dff060299 */ /* 0x000fe4000801160a */
[----:B------:R-:W-:-:S02]  /*1390*/  UISETP.NE.AND UP0, UPT, UR14, 0x1, UPT ;  /* 0x000000010e00788c */ /* 0x000fc4000bf05270 */
[----:B-1----:R-:W-:Y:S02]  /*13a0*/  UIMAD.WIDE.U32 UR10, UR7, UR15, URZ ;  /* 0x0000000f070a72a5 */ /* 0x002fe4000f8e00ff */
[----:B--2---:R-:W-:Y:S01]  /*13b0*/  UIMAD.WIDE.U32 UR12, UR6, UR8, URZ ;  /* 0x00000008060c72a5 */ /* 0x004fe2000f8e00ff */
[----:B------:R-:W-:Y:S01]  /*13c0*/  UMOV UR4, UR17 ;  /* 0x0000001100047c82 */ /* 0x000fe20008000000 */
[----:B------:R-:W-:-:S03]  /*13d0*/  UIADD3 UR45, UPT, UPT, -UR5, URZ, URZ ;  /* 0x000000ff052d7290 */ /* 0x000fc6000fffe1ff */
[----:B------:R-:W-:Y:S01]  /*13e0*/  UMOV UR10, UR11 ;  /* 0x0000000b000a7c82 */ /* 0x000fe20008000000 */
[----:B------:R-:W-:Y:S02]  /*13f0*/  USHF.R.U32.HI UR4, URZ, UR22, UR4 ;  /* 0x00000016ff047299 */ /* 0x000fe40008011604 */
[----:B------:R-:W-:Y:S01]  /*1400*/  @UP0 USHF.R.U32.HI UR7, URZ, UR22, UR10 ;  /* 0x00000016ff070299 */ /* 0x000fe2000801160a */
[----:B------:R-:W-:Y:S01]  /*1410*/  UMOV UR12, UR13 ;  /* 0x0000000d000c7c82 */ /* 0x000fe20008000000 */
[----:B------:R-:W-:Y:S02]  /*1420*/  USEL UR4, UR47, UR4, !UP0 ;  /* 0x000000042f047287 */ /* 0x000fe4000c000000 */
[----:B------:R-:W-:Y:S02]  /*1430*/  UIMAD.WIDE.U32 UR10, UR7, UR8, URZ ;  /* 0x00000008070a72a5 */ /* 0x000fe4000f8e00ff */
[----:B------:R-:W-:Y:S02]  /*1440*/  @UP1 USHF.R.U32.HI UR6, URZ, UR9, UR12 ;  /* 0x00000009ff061299 */ /* 0x000fe4000801160c */
[----:B------:R-:W-:-:S02]  /*1450*/  UIMAD.WIDE.U32 UR12, UR4, UR8, URZ ;  /* 0x00000008040c72a5 */ /* 0x000fc4000f8e00ff */
[----:B------:R-:W-:Y:S01]  /*1460*/  UIMAD UR45, UR21, UR45, UR20 ;  /* 0x0000002d152d72a4 */ /* 0x000fe2000f8e0214 */
[----:B------:R-:W-:Y:S02]  /*1470*/  UMOV UR10, UR11 ;  /* 0x0000000b000a7c82 */ /* 0x000fe40008000000 */
[----:B------:R-:W-:Y:S02]  /*1480*/  @UP1 USHF.R.U32.HI UR7, URZ, UR9, UR10 ;  /* 0x00000009ff071299 */ /* 0x000fe4000801160a */
[----:B------:R-:W-:Y:S02]  /*1490*/  UIMAD UR10, UR6, UR19, URZ ;  /* 0x00000013060a72a4 */ /* 0x000fe4000f8e02ff */
[----:B------:R-:W-:-:S04]  /*14a0*/  UIMAD UR7, UR7, UR19, URZ ;  /* 0x00000013070772a4 */ /* 0x000fc8000f8e02ff */
[----:B------:R-:W-:-:S03]  /*14b0*/  UISETP.GE.AND UP0, UPT, UR4, UR7, UPT ;  /* 0x000000070400728c */ /* 0x000fc6000bf06270 */
[----:B------:R-:W-:Y:S01]  /*14c0*/  UMOV UR7, UR13 ;  /* 0x0000000d00077c82 */ /* 0x000fe20008000000 */
[----:B------:R-:W-:Y:S02]  /*14d0*/  UISETP.GE.OR UP0, UPT, UR5, UR10, UP0 ;  /* 0x0000000a0500728c */ /* 0x000fe40008706670 */
[----:B------:R-:W-:Y:S02]  /*14e0*/  UIMAD.WIDE.U32 UR10, UR5, UR8, URZ ;  /* 0x00000008050a72a5 */ /* 0x000fe4000f8e00ff */
[----:B------:R-:W-:Y:S02]  /*14f0*/  USHF.R.U32.HI UR7, URZ, UR9, UR7 ;  /* 0x00000009ff077299 */ /* 0x000fe40008011607 */
[----:B------:R-:W-:Y:S02]  /*1500*/  UIADD3 UR10, UPT, UPT, -UR4, URZ, URZ ;  /* 0x000000ff040a7290 */ /* 0x000fe4000fffe1ff */
[----:B------:R-:W-:Y:S02]  /*1510*/  USEL UR7, UR4, UR7, !UP1 ;  /* 0x0000000704077287 */ /* 0x000fe4000c800000 */
[----:B------:R-:W-:Y:S01]  /*1520*/  UIMAD UR10, UR14, UR10, UR47 ;  /* 0x0000000a0e0a72a4 */ /* 0x000fe2000f8e022f */
[----:B------:R-:W-:-:S02]  /*1530*/  @!UP0 UMOV UR8, UR11 ;  /* 0x0000000b00088c82 */ /* 0x000fc40008000000 */
[----:B------:R-:W-:Y:S02]  /*1540*/  @!UP0 USHF.R.U32.HI UR8, URZ, UR9, UR8 ;  /* 0x00000009ff088299 */ /* 0x000fe40008011608 */
[----:B------:R-:W-:Y:S02]  /*1550*/  UIADD3 UR9, UPT, UPT, -UR7, URZ, URZ ;  /* 0x000000ff07097290 */ /* 0x000fe4000fffe1ff */
[----:B------:R-:W-:Y:S02]  /*1560*/  @!UP0 USEL UR8, UR5, UR8, !UP1 ;  /* 0x0000000805088287 */ /* 0x000fe4000c800000 */
[----:B------:R-:W-:Y:S02]  /*1570*/  UIMAD UR9, UR19, UR9, UR4 ;  /* 0x00000009130972a4 */ /* 0x000fe4000f8e0204 */
[----:B------:R-:W-:Y:S02]  /*1580*/  @!UP0 UIADD3 UR7, UPT, UPT, UR7, -UR8, URZ ;  /* 0x8000000807078290 */ /* 0x000fe4000fffe0ff */
[----:B------:R-:W-:-:S02]  /*1590*/  @!UP0 UIMAD UR6, UR9, UR6, UR8 ;  /* 0x00000006090682a4 */ /* 0x000fc4000f8e0208 */
[----:B------:R-:W-:-:S04]  /*15a0*/  @!UP0 UIMAD UR4, UR7, UR19, UR5 ;  /* 0x00000013070482a4 */ /* 0x000fc8000f8e0205 */
[----:B------:R-:W-:Y:S01]  /*15b0*/  UIMAD UR47, UR4, UR14, UR10 ;  /* 0x0000000e042f72a4 */ /* 0x000fe2000f8e020a */
[----:B------:R-:W-:Y:S02]  /*15c0*/  @!UP0 UMOV UR5, UR6 ;  /* 0x0000000600058c82 */ /* 0x000fe40008000000 */
[----:B------:R-:W-:-:S12]  /*15d0*/  UIMAD UR45, UR5, UR21, UR45 ;  /* 0x00000015052d72a4 */ /* 0x000fd8000f8e022d */
.L_x_18:
[----:B------:R-:W-:-:S09]  /*15e0*/  UISETP.NE.AND UP0, UPT, UR23, 0x1, UPT ;  /* 0x000000011700788c */ /* 0x000fd2000bf05270 */
[----:B------:R-:W-:Y:S05]  /*15f0*/  BRA.U UP0, `(.L_x_19) ;  /* 0x0000000100407547 */ /* 0x000fea000b800000 */
[----:B------:R-:W2:Y:S01]  /*1600*/  LDCU.128 UR8, c[0x0][0xb10] ;  /* 0x00016200ff0877ac */ /* 0x000ea20008000c00 */
[----:B------:R-:W3:Y:S01]  /*1610*/  LDCU UR12, c[0x0][0xb0c] ;  /* 0x00016180ff0c77ac */ /* 0x000ee20008000800 */
[----:B------:R-:W4:Y:S01]  /*1620*/  LDCU UR13, c[0x0][0xb20] ;  /* 0x00016400ff0d77ac */ /* 0x000f220008000800 */
[----:B--2---:R-:W-:Y:S02]  /*1630*/  UIMAD.WIDE.U32 UR4, UR45, UR8, URZ ;  /* 0x000000082d0472a5 */ /* 0x004fe4000f8e00ff */
[----:B------:R-:W-:Y:S02]  /*1640*/  UIMAD.WIDE.U32 UR6, UR47, UR11, URZ ;  /* 0x0000000b2f0672a5 */ /* 0x000fe4000f8e00ff */
[----:B---3--:R-:W-:Y:S02]  /*1650*/  UISETP.NE.AND UP0, UPT, UR12, 0x1, UPT ;  /* 0x000000010c00788c */ /* 0x008fe4000bf05270 */
[----:B------:R-:W-:-:S03]  /*1660*/  USHF.R.U32.HI UR5, URZ, UR9, UR5 ;  /* 0x00000009ff057299 */ /* 0x000fc60008011605 */
[----:B------:R-:W-:Y:S01]  /*1670*/  UMOV UR4, UR7 ;  /* 0x0000000700047c82 */ /* 0x000fe20008000000 */
[----:B------:R-:W-:Y:S02]  /*1680*/  USEL UR5, UR45, UR5, !UP0 ;  /* 0x000000052d057287 */ /* 0x000fe4000c000000 */
[----:B------:R-:W-:Y:S02]  /*1690*/  UISETP.NE.AND UP0, UPT, UR10, 0x1, UPT ;  /* 0x000000010a00788c */ /* 0x000fe4000bf05270 */
[----:B----4-:R-:W-:-:S04]  /*16a0*/  USHF.R.U32.HI UR4, URZ, UR13, UR4 ;  /* 0x0000000dff047299 */ /* 0x010fc80008011604 */
[----:B------:R-:W-:-:S04]  /*16b0*/  USEL UR4, UR47, UR4, !UP0 ;  /* 0x000000042f047287 */ /* 0x000fc8000c000000 */
[----:B------:R-:W-:Y:S02]  /*16c0*/  UIADD3 UR6, UPT, UPT, -UR4, UR5, URZ ;  /* 0x0000000504067290 */ /* 0x000fe4000fffe1ff */
[----:B------:R-:W-:Y:S02]  /*16d0*/  UIADD3 UR4, UPT, UPT, UR4, -UR5, URZ ;  /* 0x8000000504047290 */ /* 0x000fe4000fffe0ff */
[----:B------:R-:W-:Y:S02]  /*16e0*/  UIMAD UR47, UR6, UR10, UR47 ;  /* 0x0000000a062f72a4 */ /* 0x000fe4000f8e022f */
[----:B------:R-:W-:-:S12]  /*16f0*/  UIMAD UR45, UR4, UR12, UR45 ;  /* 0x0000000c042d72a4 */ /* 0x000fd8000f8e022d */
.L_x_19:
[----:B------:R-:W-:Y:S05]  /*1700*/  BRA.U !UP6, `(.L_x_20) ;  /* 0x000000010e0c7547 */ /* 0x000fea000b800000 */
[----:B------:R-:W-:Y:S01]  /*1710*/  UCGABAR_WAIT ;  /* 0x0000000000007dc7 */ /* 0x000fe20008000000 */
[----:B------:R-:W-:Y:S01]  /*1720*/  CCTL.IVALL ;  /* 0x00000000ff00798f */ /* 0x000fe20002000000 */
[----:B------:R-:W-:Y:S05]  /*1730*/  BRA `(.L_x_21) ;  /* 0x0000000000047947 */ /* 0x000fea0003800000 */
.L_x_20:
[----:B------:R-:W-:Y:S06]  /*1740*/  BAR.SYNC.DEFER_BLOCKING 0x0 ;  /* 0x0000000000007b1d */ /* 0x000fec0000010000 */
.L_x_21:
[----:B------:R-:W-:Y:S05]  /*1750*/  BRA.U UP5, `(.L_x_22) ;  /* 0x0000002105607547 */ /* 0x000fea000b800000 */
[----:B------:R-:W2:Y:S01]  /*1760*/  LDCU UR5, c[0x0][0x388] ;  /* 0x00007100ff0577ac */ /* 0x000ea20008000800 */
[----:B------:R-:W-:Y:S01]  /*1770*/  PLOP3.LUT P1, PT, PT, PT, UP3, 0x80, 0x8 ;  /* 0x000000000008781c */ /* 0x000fe20003f2f038 */
[----:B------:R-:W-:Y:S01]  /*1780*/  IMAD.MOV.U32 R2, RZ, RZ, RZ ;  /* 0x000000ffff027224 */ /* 0x000fe200078e00ff */
[----:B------:R-:W-:Y:S01]  /*1790*/  ISETP.EQ.OR P2, PT, R3, RZ, P3 ;  /* 0x000000ff0300720c */ /* 0x000fe20001f42670 */
[----:B------:R-:W3:Y:S01]  /*17a0*/  LDCU UR6, c[0x0][0x38c] ;  /* 0x00007180ff0677ac */ /* 0x000ee20008000800 */
[----:B------:R-:W-:Y:S01]  /*17b0*/  PLOP3.LUT P1, PT, P1, PT, PT, 0x8, 0x80 ;  /* 0x000000000080781c */ /* 0x000fe20000f2e170 */
[----:B------:R-:W4:Y:S01]  /*17c0*/  LDCU UR50, c[0x0][0x390] ;  /* 0x00007200ff3277ac */ /* 0x000f220008000800 */
[----:B------:R-:W-:Y:S01]  /*17d0*/  UISETP.NE.AND UP1, UPT, UR18, URZ, UPT ;  /* 0x000000ff1200728c */ /* 0x000fe2000bf25270 */
[----:B------:R-:W1:Y:S01]  /*17e0*/  LDCU UR49, c[0x0][0x370] ;  /* 0x00006e00ff3177ac */ /* 0x000e620008000800 */
[----:B--2---:R-:W-:Y:S01]  /*17f0*/  UIADD3 UR5, UPT, UPT, UR5, 0x3f, URZ ;  /* 0x0000003f05057890 */ /* 0x004fe2000fffe0ff */
[----:B------:R-:W2:Y:S03]  /*1800*/  LDCU.64 UR36, c[0x0][0x348] ;  /* 0x00006900ff2477ac */ /* 0x000ea60008000a00 */
[----:B------:R-:W-:-:S02]  /*1810*/  USHF.R.S32.HI UR4, URZ, 0x1f, UR5 ;  /* 0x0000001fff047899 */ /* 0x000fc40008011405 */
[----:B------:R-:W-:Y:S02]  /*1820*/  USHF.L.U32 UR53, UR20, 0x7, URZ ;  /* 0x0000000714357899 */ /* 0x000fe400080006ff */
[----:B------:R-:W-:Y:S02]  /*1830*/  ULEA.HI UR4, UR4, UR5, URZ, 0x6 ;  /* 0x0000000504047291 */ /* 0x000fe4000f8f30ff */
[----:B------:R-:W-:Y:S02]  /*1840*/  USHF.L.U32 UR5, UR20, 0x5, URZ ;  /* 0x0000000514057899 */ /* 0x000fe400080006ff */
[----:B------:R-:W-:Y:S02]  /*1850*/  USHF.R.S32.HI UR4, URZ, 0x6, UR4 ;  /* 0x00000006ff047899 */ /* 0x000fe40008011404 */
[----:B------:R-:W-:Y:S02]  /*1860*/  ULOP3.LUT UR52, UR5, 0x20, URZ, 0xc0, !UPT ;  /* 0x0000002005347892 */ /* 0x000fe4000f8ec0ff */
[----:B---3--:R-:W-:Y:S01]  /*1870*/  UIMAD UR4, UR4, UR6, URZ ;  /* 0x00000006040472a4 */ /* 0x008fe2000f8e02ff */
[----:B------:R-:W3:Y:S03]  /*1880*/  LDCU UR48, c[0x0][0x374] ;  /* 0x00006e80ff3077ac */ /* 0x000ee60008000800 */
[----:B----4-:R-:W-:-:S02]  /*1890*/  UIMAD UR50, UR4, UR50, URZ ;  /* 0x00000032043272a4 */ /* 0x010fc4000f8e02ff */
[----:B------:R-:W-:Y:S02]  /*18a0*/  USEL UR33, UR38, 0x2, UP1 ;  /* 0x0000000226217887 */ /* 0x000fe40008800000 */
[----:B------:R-:W-:Y:S02]  /*18b0*/  UISETP.NE.AND UP2, UPT, UR50, URZ, UPT ;  /* 0x000000ff3200728c */ /* 0x000fe4000bf45270 */
[----:B------:R-:W-:Y:S01]  /*18c0*/  UISETP.LT.U32.AND UP0, UPT, UR50, 0x14, UPT ;  /* 0x000000143200788c */ /* 0x000fe2000bf01070 */
[----:B------:R-:W-:Y:S01]  /*18d0*/  UMOV UR23, 0x1 ;  /* 0x0000000100177882 */ /* 0x000fe20000000000 */
[----:B------:R-:W-:Y:S02]  /*18e0*/  UMOV UR26, URZ ;  /* 0x000000ff001a7c82 */ /* 0x000fe40008000000 */
[----:B------:R-:W-:Y:S01]  /*18f0*/  USEL UR4, UR50, 0x14, UP0 ;  /* 0x0000001432047887 */ /* 0x000fe20008000000 */
[----:B------:R-:W-:Y:S01]  /*1900*/  UMOV UR27, URZ ;  /* 0x000000ff001b7c82 */ /* 0x000fe20008000000 */
[----:B------:R-:W-:-:S02]  /*1910*/  UMOV UR34, URZ ;  /* 0x000000ff00227c82 */ /* 0x000fc40008000000 */
[----:B------:R-:W-:Y:S02]  /*1920*/  UIADD3 UR5, UPT, UPT, UR4, -0x1, URZ ;  /* 0xffffffff04057890 */ /* 0x000fe4000fffe0ff */
[----:B------:R-:W-:Y:S02]  /*1930*/  @!UP2 UIADD3 UR5, UPT, UPT, UR4, URZ, URZ ;  /* 0x000000ff0405a290 */ /* 0x000fe4000fffe0ff */
[----:B-1----:R-:W-:Y:S02]  /*1940*/  UIADD3 UR46, UPT, UPT, UR50, -UR4, URZ ;  /* 0x80000004322e7290 */ /* 0x002fe4000fffe0ff */
[----:B--23--:R-:W-:-:S12]  /*1950*/  UIADD3 UR51, UPT, UPT, UR5, 0x1, URZ ;  /* 0x0000000105337890 */ /* 0x00cfd8000fffe0ff */
.L_x_40:
[----:B------:R-:W1:Y:S01]  /*1960*/  S2UR UR25, SR_CgaCtaId ;  /* 0x00000000001979c3 */ /* 0x000e620000008800 */
[----:B------:R-:W-:Y:S01]  /*1970*/  UMOV UR4, 0x400 ;  /* 0x0000040000047882 */ /* 0x000fe20000000000 */
[----:B------:R-:W-:Y:S01]  /*1980*/  MOV R0, UR23 ;  /* 0x0000001700007c02 */ /* 0x000fe20008000f00 */
[----:B------:R-:W-:Y:S02]  /*1990*/  UISETP.NE.AND UP0, UPT, UR50, URZ, UPT ;  /* 0x000000ff3200728c */ /* 0x000fe4000bf05270 */
[----:B------:R-:W-:Y:S01]  /*19a0*/  ULEA UR19, UR47, UR52, 0x6 ;  /* 0x000000342f137291 */ /* 0x000fe2000f8e30ff */
[----:B------:R-:W-:Y:S01]  /*19b0*/  SHF.L.U32 R0, R0, 0x1f, RZ ;  /* 0x0000001f00007819 */ /* 0x000fe200000006ff */
[----:B------:R-:W-:Y:S01]  /*19c0*/  UMOV UR24, URZ ;  /* 0x000000ff00187c82 */ /* 0x000fe20008000000 */
[----:B------:R-:W-:Y:S01]  /*19d0*/  UMOV UR21, URZ ;  /* 0x000000ff00157c82 */ /* 0x000fe20008000000 */
[----:B------:R-:W-:Y:S01]  /*19e0*/  UMOV UR20, URZ ;  /* 0x000000ff00147c82 */ /* 0x000fe20008000000 */
[----:B-1----:R-:W-:-:S04]  /*19f0*/  ULEA UR25, UR25, UR4, 0x18 ;  /* 0x0000000419197291 */ /* 0x002fc8000f8ec0ff */
[----:B------:R-:W-:-:S09]  /*1a00*/  ULEA UR4, UR26, UR25, 0x3 ;  /* 0x000000191a047291 */ /* 0x000fd2000f8e18ff */
[----:B------:R1:W2:Y:S01]  /*1a10*/  SYNCS.PHASECHK.TRANS64.TRYWAIT P0, [UR4+0xa0], R0 ;  /* 0x0000a000ff0075a7 */ /* 0x0002a20008001104 */
[----:B------:R-:W-:-:S04]  /*1a20*/  ULEA.HI UR4, UR45, UR45, URZ, 0x1 ;  /* 0x0000002d2d047291 */ /* 0x000fc8000f8f08ff */
[----:B------:R-:W-:-:S04]  /*1a30*/  USHF.L.U32 UR4, UR4, 0x7, URZ ;  /* 0x0000000704047899 */ /* 0x000fc800080006ff */
[----:B------:R-:W-:-:S04]  /*1a40*/  ULOP3.LUT UR4, UR4, 0xffffff00, URZ, 0xc0, !UPT ;  /* 0xffffff0004047892 */ /* 0x000fc8000f8ec0ff */
[----:B------:R-:W-:Y:S01]  /*1a50*/  ULOP3.LUT UR35, UR4, 0x80, UR53, 0xf8, !UPT ;  /* 0x0000008004237892 */ /* 0x000fe2000f8ef835 */
[----:B------:R-:W-:Y:S11]  /*1a60*/  BRA.U !UP0, `(.L_x_23) ;  /* 0x0000000508607547 */ /* 0x000ff6000b800000 */
[----:B------:R-:W3:Y:S01]  /*1a70*/  LDCU.128 UR8, c[0x0][0x480] ;  /* 0x00009000ff0877ac */ /* 0x000ee20008000c00 */
[----:B------:R-:W4:Y:S01]  /*1a80*/  LDCU.64 UR12, c[0x0][0x490] ;  /* 0x00009200ff0c77ac */ /* 0x000f220008000a00 */
[----:B------:R-:W1:Y:S01]  /*1a90*/  LDCU.64 UR20, c[0x0][0x4b0] ;  /* 0x00009600ff1477ac */ /* 0x000e620008000a00 */
[----:B------:R-:W1:Y:S01]  /*1aa0*/  LDCU.64 UR16, c[0x0][0x4d0] ;  /* 0x00009a00ff1077ac */ /* 0x000e620008000a00 */
[----:B------:R-:W1:Y:S01]  /*1ab0*/  LDCU UR43, c[0x0][0x390] ;  /* 0x00007200ff2b77ac */ /* 0x000e620008000800 */
[----:B---3--:R-:W-:Y:S02]  /*1ac0*/  UIMAD.WIDE.U32 UR4, UR35, UR9, URZ ;  /* 0x00000009230472a5 */ /* 0x008fe4000f8e00ff */
[----:B------:R-:W-:Y:S01]  /*1ad0*/  UISETP.NE.AND UP0, UPT, UR8, 0x1, UPT ;  /* 0x000000010800788c */ /* 0x000fe2000bf05270 */
[----:B------:R-:W3:Y:S04]  /*1ae0*/  LDCU UR44, c[0x0][0x38c] ;  /* 0x00007180ff2c77ac */ /* 0x000ee80008000800 */
[----:B------:R-:W-:Y:S01]  /*1af0*/  UMOV UR4, UR5 ;  /* 0x0000000500047c82 */ /* 0x000fe20008000000 */
[----:B------:R-:W1:Y:S01]  /*1b00*/  LDCU.64 UR14, c[0x0][0x4b8] ;  /* 0x00009700ff0e77ac */ /* 0x000e620008000a00 */
[----:B------:R-:W-:-:S02]  /*1b10*/  USHF.R.U32.HI UR6, URZ, UR10, UR4 ;  /* 0x0000000aff067299 */ /* 0x000fc40008011604 */
[----:B------:R-:W-:Y:S02]  /*1b20*/  UIADD3 UR34, UPT, UPT, UR51, UR27, URZ ;  /* 0x0000001b33227290 */ /* 0x000fe4000fffe0ff */
[----:B------:R-:W-:Y:S02]  /*1b30*/  USEL UR6, UR35, UR6, !UP0 ;  /* 0x0000000623067287 */ /* 0x000fe4000c000000 */
[----:B------:R-:W-:Y:S02]  /*1b40*/  UISETP.NE.AND UP0, UPT, UR11, 0x1, UPT ;  /* 0x000000010b00788c */ /* 0x000fe4000bf05270 */
[----:B----4-:R-:W-:Y:S02]  /*1b50*/  UIMAD.WIDE.U32 UR4, UR6, UR12, URZ ;  /* 0x0000000c060472a5 */ /* 0x010fe4000f8e00ff */
[----:B------:R-:W-:Y:S01]  /*1b60*/  UIADD3 UR7, UPT, UPT, -UR6, URZ, URZ ;  /* 0x000000ff06077290 */ /* 0x000fe2000fffe1ff */
[----:B------:R-:W-:-:S03]  /*1b70*/  UMOV UR24, URZ ;  /* 0x000000ff00187c82 */ /* 0x000fc60008000000 */
[----:B------:R-:W-:Y:S01]  /*1b80*/  UIMAD UR7, UR8, UR7, UR35 ;  /* 0x00000007080772a4 */ /* 0x000fe2000f8e0223 */
[----:B------:R-:W-:Y:S02]  /*1b90*/  UMOV UR4, UR5 ;  /* 0x0000000500047c82 */ /* 0x000fe40008000000 */
[----:B------:R-:W-:Y:S02]  /*1ba0*/  USHF.R.U32.HI UR13, URZ, UR13, UR4 ;  /* 0x0000000dff0d7299 */ /* 0x000fe40008011604 */
[----:B------:R-:W4:Y:S02]  /*1bb0*/  LDCU.64 UR4, c[0x0][0x4d8] ;  /* 0x00009b00ff0477ac */ /* 0x000f240008000a00 */
[----:B------:R-:W-:-:S04]  /*1bc0*/  USEL UR13, UR6, UR13, !UP0 ;  /* 0x0000000d060d7287 */ /* 0x000fc8000c000000 */
[----:B------:R-:W-:-:S04]  /*1bd0*/  UIADD3 UR12, UPT, UPT, -UR13, URZ, URZ ;  /* 0x000000ff0d0c7290 */ /* 0x000fc8000fffe1ff */
[----:B------:R-:W-:Y:S02]  /*1be0*/  UIMAD UR12, UR11, UR12, UR6 ;  /* 0x0000000c0b0c72a4 */ /* 0x000fe4000f8e0206 */
[----:B-1----:R-:W-:Y:S02]  /*1bf0*/  UIMAD UR11, UR7, UR20, UR16 ;  /* 0x00000014070b72a4 */ /* 0x002fe4000f8e0210 */
[----:B------:R-:W-:Y:S01]  /*1c00*/  UIMAD UR12, UR12, UR21, UR17 ;  /* 0x000000150c0c72a4 */ /* 0x000fe2000f8e0211 */
[----:B------:R-:W-:Y:S01]  /*1c10*/  UMOV UR6, UR26 ;  /* 0x0000001a00067c82 */ /* 0x000fe20008000000 */
[----:B------:R-:W-:Y:S01]  /*1c20*/  UMOV UR20, URZ ;  /* 0x000000ff00147c82 */ /* 0x000fe20008000000 */
[----:B---3--:R-:W-:-:S09]  /*1c30*/  UMOV UR21, URZ ;  /* 0x000000ff00157c82 */ /* 0x008fd20008000000 */
.L_x_29:
[----:B------:R-:W-:Y:S01]  /*1c40*/  @!P3 MOV R3, 0x5000 ;  /* 0x000050000003b802 */ /* 0x000fe20000000f00 */
[----:B------:R-:W-:Y:S01]  /*1c50*/  ULEA UR9, UR6, UR25, 0x3 ;  /* 0x0000001906097291 */ /* 0x000fe2000f8e18ff */
[----:B-12---:R-:W-:Y:S11]  /*1c60*/  @P0 BRA `(.L_x_24) ;  /* 0x0000000000100947 */ /* 0x006ff60003800000 */
[----:B------:R-:W-:Y:S04]  /*1c70*/  MOV R0, UR23 ;  /* 0x0000001700007c02 */ /* 0x000fe80008000f00 */
[----:B------:R-:W-:Y:S04]  /*1c80*/  SHF.L.U32 R5, R0, 0x1f, RZ ;  /* 0x0000001f00057819 */ /* 0x000fe800000006ff */
[----:B------:R-:W1:Y:S02]  /*1c90*/  SYNCS.PHASECHK.TRANS64.TRYWAIT P0, [UR9+0xa0], R5 ;  /* 0x0000a005ff0075a7 */ /* 0x000e640008001109 */
[----:B-1----:R-:W-:Y:S05]  /*1ca0*/  @!P0 BRA `(.L_x_25) ;  /* 0x00000064006c8947 */ /* 0x002fea0003800000 */
.L_x_24:
[----:B------:R2:W-:Y:S01]  /*1cb0*/  @!P3 SYNCS.ARRIVE.TRANS64 RZ, [UR9], R3 ;  /* 0x00000003ffffb9a7 */ /* 0x0005e20008000009 */
[----:B------:R-:W-:Y:S04]  /*1cc0*/  ULOP3.LUT UR7, UR33, 0x2, URZ, 0xfc, !UPT ;  /* 0x0000000221077892 */ /* 0x000fe8000f8efcff */
[----:B------:R-:W-:Y:S09]  /*1cd0*/  UISETP.NE.AND UP0, UPT, UR7, 0x2, UPT ;  /* 0x000000020700788c */ /* 0x000ff2000bf05270 */
[----:B------:R-:W-:Y:S05]  /*1ce0*/  BRA.U UP0, `(.L_x_26) ;  /* 0x0000000100047547 */ /* 0x000fea000b800000 */
[----:B----4-:R-:W-:Y:S05]  /*1cf0*/  BPT.TRAP 0x1 ;  /* 0x000000040000795c */ /* 0x010fea0000300000 */
.L_x_26:
[----:B------:R-:W-:Y:S04]  /*1d00*/  BSSY.RECONVERGENT B0, `(.L_x_27) ;  /* 0x0000003000007945 */ /* 0x000fe80003800200 */
[----:B------:R-:W-:Y:S05]  /*1d10*/  @P2 BRA `(.L_x_28) ;  /* 0x0000000000042947 */ /* 0x000fea0003800000 */
[----:B----4-:R-:W-:Y:S05]  /*1d20*/  BPT.TRAP 0x1 ;  /* 0x000000040000795c */ /* 0x010fea0000300000 */
.L_x_28:
[----:B----4-:R-:W-:Y:S05]  /*1d30*/  BSYNC.RECONVERGENT B0 ;  /* 0x0000000000007941 */ /* 0x010fea0003800200 */
.L_x_27:
[----:B------:R-:W-:Y:S02]  /*1d40*/  UIADD3 UR7, UPT, UPT, UR6, 0x1, URZ ;  /* 0x0000000106077890 */ /* 0x000fe4000fffe0ff */
[----:B------:R-:W-:Y:S02]  /*1d50*/  ULEA UR16, UR6, UR25, 0xb ;  /* 0x0000001906107291 */ /* 0x000fe4000f8e58ff */
[----:B------:R-:W-:Y:S02]  /*1d60*/  UISETP.NE.AND UP0, UPT, UR7, 0x14, UPT ;  /* 0x000000140700788c */ /* 0x000fe4000bf05270 */
[----:B------:R-:W-:Y:S02]  /*1d70*/  UIADD3 UR30, UP1, UPT, UR36, 0x80, URZ ;  /* 0x00000080241e7890 */ /* 0x000fe4000ff3e0ff */
[----:B------:R-:W-:Y:S02]  /*1d80*/  USEL UR8, URZ, 0x1, UP0 ;  /* 0x00000001ff087887 */ /* 0x000fe40008000000 */
[----:B------:R-:W-:Y:S02]  /*1d90*/  USEL UR26, UR7, URZ, UP0 ;  /* 0x000000ff071a7287 */ /* 0x000fe40008000000 */
[----:B------:R-:W-:Y:S02]  /*1da0*/  ULOP3.LUT UR23, UR23, UR8, URZ, 0x3c, !UPT ;  /* 0x0000000817177292 */ /* 0x000fe4000f8e3cff */
[----:B------:R-:W-:Y:S02]  /*1db0*/  ULEA UR7, UR26, UR25, 0x3 ;  /* 0x000000191a077291 */ /* 0x000fe4000f8e18ff */
[----:B------:R-:W-:Y:S02]  /*1dc0*/  ULEA UR8, UR6, UR25, 0xd ;  /* 0x0000001906087291 */ /* 0x000fe4000f8e68ff */
[----:B------:R-:W-:Y:S01]  /*1dd0*/  ULOP3.LUT UR9, UR9, 0xfefffff8, URZ, 0xc0, !UPT ;  /* 0xfefffff809097892 */ /* 0x000fe2000f8ec0ff */
[----:B-1----:R-:W-:Y:S01]  /*1de0*/  MOV R0, UR23 ;  /* 0x0000001700007c02 */ /* 0x002fe20008000f00 */
[----:B------:R-:W-:Y:S02]  /*1df0*/  USHF.L.U32 UR10, UR24, 0x6, URZ ;  /* 0x00000006180a7899 */ /* 0x000fe400080006ff */
[----:B------:R-:W-:Y:S01]  /*1e00*/  UIADD3.X UR31, UPT, UPT, URZ, UR37, URZ, UP1, !UPT ;  /* 0x00000025ff1f7290 */ /* 0x000fe20008ffe4ff */
[----:B--2---:R-:W-:Y:S01]  /*1e10*/  SHF.L.U32 R3, R0, 0x1f, RZ ;  /* 0x0000001f00037819 */ /* 0x004fe200000006ff */
[----:B------:R-:W-:Y:S02]  /*1e20*/  UIADD3 UR8, UPT, UPT, UR8, 0x4400, URZ ;  /* 0x0000440008087890 */ /* 0x000fe4000fffe0ff */
[----:B------:R-:W-:Y:S01]  /*1e30*/  UIADD3 UR28, UP0, UPT, UR36, 0x180, URZ ;  /* 0x00000180241c7890 */ /* 0x000fe2000ff1e0ff */
[----:B------:R3:W1:Y:S01]  /*1e40*/  SYNCS.PHASECHK.TRANS64.TRYWAIT P0, [UR7+0xa0], R3 ;  /* 0x0000a003ff0075a7 */ /* 0x0006620008001107 */
[----:B------:R-:W-:Y:S02]  /*1e50*/  UIMAD UR7, UR20, UR14, UR4 ;  /* 0x0000000e140772a4 */ /* 0x000fe4000f8e0204 */
[----:B------:R-:W-:Y:S02]  /*1e60*/  UIMAD UR6, UR21, UR15, UR5 ;  /* 0x0000000f150672a4 */ /* 0x000fe4000f8e0205 */
[----:B------:R-:W-:Y:S02]  /*1e70*/  UIADD3.X UR29, UPT, UPT, URZ, UR37, URZ, UP0, !UPT ;  /* 0x00000025ff1d7290 */ /* 0x000fe400087fe4ff */
[----:B------:R-:W-:Y:S02]  /*1e80*/  UPRMT UR6, UR7, 0x40, UR6 ;  /* 0x0000004007067896 */ /* 0x000fe40008000006 */
[----:B------:R-:W-:Y:S02]  /*1e90*/  UIADD3 UR16, UPT, UPT, UR16, 0x2c400, URZ ;  /* 0x0002c40010107890 */ /* 0x000fe4000fffe0ff */
[----:B------:R-:W-:Y:S02]  /*1ea0*/  UPRMT UR6, UR6, 0x5410, URZ ;  /* 0x0000541006067896 */ /* 0x000fe400080000ff */
[----:B------:R-:W-:Y:S02]  /*1eb0*/  UIADD3 UR32, UPT, UPT, UR20, 0x1, URZ ;  /* 0x0000000114207890 */ /* 0x000fe4000fffe0ff */
[----:B------:R-:W-:Y:S02]  /*1ec0*/  UIADD3 UR22, UPT, UPT, UR21, 0x1, URZ ;  /* 0x0000000115167890 */ /* 0x000fe4000fffe0ff */
[----:B------:R-:W-:Y:S02]  /*1ed0*/  UISETP.NE.AND UP2, UPT, UR32, UR44, UPT ;  /* 0x0000002c2000728c */ /* 0x000fe4000bf45270 */
[----:B------:R-:W-:Y:S02]  /*1ee0*/  UIADD3 UR27, UPT, UPT, UR27, 0x1, URZ ;  /* 0x000000011b1b7890 */ /* 0x000fe4000fffe0ff */
[----:B------:R-:W-:Y:S01]  /*1ef0*/  UIADD3 UR7, UPT, UPT, UR24, 0x1, URZ ;  /* 0x0000000118077890 */ /* 0x000fe2000fffe0ff */
[----:B------:R-:W-:Y:S01]  /*1f00*/  UMOV UR40, 0x0 ;  /* 0x0000000000287882 */ /* 0x000fe20000000000 */
[----:B------:R-:W-:Y:S01]  /*1f10*/  UMOV UR41, 0x10000000 ;  /* 0x1000000000297882 */ /* 0x000fe20000000000 */
[----:B------:R-:W-:Y:S01]  /*1f20*/  UMOV UR17, UR9 ;  /* 0x0000000900117c82 */ /* 0x000fe20008000000 */
[----:B------:R2:W-:Y:S01]  /*1f30*/  UTMALDG.4D.IM2COL.2CTA [UR8], [UR30], UR6, desc[UR40] ;  /* 0x000028081e0073b4 */ /* 0x0005e20008259006 */
[----:B------:R-:W-:Y:S02]  /*1f40*/  UMOV UR18, UR10 ;  /* 0x0000000a00127c82 */ /* 0x000fe40008000000 */
[----:B------:R-:W-:Y:S04]  /*1f50*/  @UP2 UIADD3 UR22, UPT, UPT, UR21, URZ, URZ ;  /* 0x000000ff15162290 */ /* 0x000fe8000fffe0ff */
[----:B------:R-:W-:Y:S01]  /*1f60*/  UISETP.NE.AND UP0, UPT, UR22, UR43, UPT ;  /* 0x0000002b1600728c */ /* 0x000fe2000bf05270 */
[----:B------:R4:W-:Y:S10]  /*1f70*/  UTMALDG.4D.2CTA [UR16], [UR28], desc[UR40] ;  /* 0x000028101c0075b4 */ /* 0x0009f40008219000 */
[----:B------:R-:W-:Y:S07]  /*1f80*/  @UP0 UIADD3 UR7, UPT, UPT, UR24, URZ, URZ ;  /* 0x000000ff18070290 */ /* 0x000fee000fffe0ff */
[----:B------:R-:W-:Y:S01]  /*1f90*/  UMOV UR24, UR7 ;  /* 0x0000000700187c82 */ /* 0x000fe20008000000 */
[----:B--2---:R-:W-:Y:S01]  /*1fa0*/  UMOV UR6, UR26 ;  /* 0x0000001a00067c82 */ /* 0x004fe20008000000 */
[----:B----4-:R-:W-:Y:S02]  /*1fb0*/  USEL UR21, UR22, URZ, UP0 ;  /* 0x000000ff16157287 */ /* 0x010fe40008000000 */
[----:B------:R-:W-:Y:S02]  /*1fc0*/  UISETP.NE.AND UP0, UPT, UR27, UR34, UPT ;  /* 0x000000221b00728c */ /* 0x000fe4000bf05270 */
[----:B------:R-:W-:Y:S07]  /*1fd0*/  USEL UR20, UR32, URZ, UP2 ;  /* 0x000000ff20147287 */ /* 0x000fee0009000000 */
[----:B---3--:R-:W-:Y:S05]  /*1fe0*/  BRA.U UP0, `(.L_x_29) ;  /* 0xfffffffd00147547 */ /* 0x008fea000b83ffff */
.L_x_23:
[----:B------:R-:W-:Y:S01]  /*1ff0*/  ULEA UR4, UR26, UR25, 0x3 ;  /* 0x000000191a047291 */ /* 0x000fe2000f8e18ff */
[----:B-1----:R-:W-:Y:S01]  /*2000*/  MOV R0, UR23 ;  /* 0x0000001700007c02 */ /* 0x002fe20008000f00 */
[----:B------:R-:W-:Y:S01]  /*2010*/  @!P1 SYNCS.ARRIVE.TRANS64.A1T0 RZ, [UR25+0x158], RZ ;  /* 0x000158ffffff99a7 */ /* 0x000fe20008100019 */
[----:B------:R-:W-:Y:S02]  /*2020*/  UISETP.GE.AND UP0, UPT, UR46, 0x1, UPT ;  /* 0x000000012e00788c */ /* 0x000fe4000bf06270 */
[----:B------:R-:W-:-:S04]  /*2030*/  SHF.L.U32 R0, R0, 0x1f, RZ ;  /* 0x0000001f00007819 */ /* 0x000fc800000006ff */
[----:B--2---:R1:W2:Y:S03]  /*2040*/  SYNCS.PHASECHK.TRANS64.TRYWAIT P0, [UR4+0xa0], R0 ;  /* 0x0000a000ff0075a7 */ /* 0x0042a60008001104 */
[----:B------:R-:W-:Y:S05]  /*2050*/  BRA.U !UP0, `(.L_x_30) ;  /* 0x00000005085c7547 */ /* 0x000fea000b800000 */
        /* <DEDUP_REMOVED lines=16> */
[----:B------:R-:W-:-:S03]  /*2160*/  UMOV UR32, UR46 ;  /* 0x0000002e00207c82 */ /* 0x000fc60008000000 */
        /* <DEDUP_REMOVED lines=9> */
[----:B---3--:R-:W-:-:S11]  /*2200*/  UMOV UR6, UR26 ;  /* 0x0000001a00067c82 */ /* 0x008fd60008000000 */
.L_x_36:
[----:B------:R-:W-:Y:S01]  /*2210*/  @!P3 MOV R3, 0x5000 ;  /* 0x000050000003b802 */ /* 0x000fe20000000f00 */
[----:B------:R-:W-:Y:S01]  /*2220*/  ULEA UR9, UR6, UR25, 0x3 ;  /* 0x0000001906097291 */ /* 0x000fe2000f8e18ff */
[----:B-12---:R-:W-:Y:S11]  /*2230*/  @P0 BRA `(.L_x_31) ;  /* 0x0000000000100947 */ /* 0x006ff60003800000 */
[----:B------:R-:W-:Y:S04]  /*2240*/  MOV R0, UR23 ;  /* 0x0000001700007c02 */ /* 0x000fe80008000f00 */
[----:B------:R-:W-:Y:S04]  /*2250*/  SHF.L.U32 R5, R0, 0x1f, RZ ;  /* 0x0000001f00057819 */ /* 0x000fe800000006ff */
[----:B------:R-:W1:Y:S02]  /*2260*/  SYNCS.PHASECHK.TRANS64.TRYWAIT P0, [UR9+0xa0], R5 ;  /* 0x0000a005ff0075a7 */ /* 0x000e640008001109 */
[----:B-1----:R-:W-:Y:S05]  /*2270*/  @!P0 BRA `(.L_x_32) ;  /* 0x0000006000108947 */ /* 0x002fea0003800000 */
.L_x_31:
[----:B------:R2:W-:Y:S01]  /*2280*/  @!P3 SYNCS.ARRIVE.TRANS64 RZ, [UR9], R3 ;  /* 0x00000003ffffb9a7 */ /* 0x0005e20008000009 */
[----:B------:R-:W-:Y:S04]  /*2290*/  ULOP3.LUT UR7, UR33, 0x2, URZ, 0xfc, !UPT ;  /* 0x0000000221077892 */ /* 0x000fe8000f8efcff */
[----:B------:R-:W-:Y:S09]  /*22a0*/  UISETP.NE.AND UP0, UPT, UR7, 0x2, UPT ;  /* 0x000000020700788c */ /* 0x000ff2000bf05270 */
[----:B------:R-:W-:Y:S05]  /*22b0*/  BRA.U UP0, `(.L_x_33) ;  /* 0x0000000100047547 */ /* 0x000fea000b800000 */
[----:B----4-:R-:W-:Y:S05]  /*22c0*/  BPT.TRAP 0x1 ;  /* 0x000000040000795c */ /* 0x010fea0000300000 */
.L_x_33:
[----:B------:R-:W-:Y:S04]  /*22d0*/  BSSY.RECONVERGENT B0, `(.L_x_34) ;  /* 0x0000003000007945 */ /* 0x000fe80003800200 */
[----:B------:R-:W-:Y:S05]  /*22e0*/  @P2 BRA `(.L_x_35) ;  /* 0x0000000000042947 */ /* 0x000fea0003800000 */
[----:B----4-:R-:W-:Y:S05]  /*22f0*/  BPT.TRAP 0x1 ;  /* 0x000000040000795c */ /* 0x010fea0000300000 */
.L_x_35:
[----:B----4-:R-:W-:Y:S05]  /*2300*/  BSYNC.RECONVERGENT B0 ;  /* 0x0000000000007941 */ /* 0x010fea0003800200 */
.L_x_34:
        /* <DEDUP_REMOVED lines=26> */
[----:B------:R-:W-:Y:S01]  /*24b0*/  UIADD3 UR7, UPT, UPT, UR24, 0x1, URZ ;  /* 0x0000000118077890 */ /* 0x000fe2000fffe0ff */
[----:B------:R-:W-:Y:S01]  /*24c0*/  UMOV UR40, 0x0 ;  /* 0x0000000000287882 */ /* 0x000fe20000000000 */
[----:B------:R-:W-:Y:S01]  /*24d0*/  UMOV UR41, 0x10000000 ;  /* 0x1000000000297882 */ /* 0x000fe20000000000 */
[----:B------:R-:W-:Y:S01]  /*24e0*/  UMOV UR17, UR9 ;  /* 0x0000000900117c82 */ /* 0x000fe20008000000 */
[----:B------:R2:W-:Y:S01]  /*24f0*/  UTMALDG.4D.IM2COL.2CTA [UR8], [UR30], UR6, desc[UR40] ;  /* 0x000028081e0073b4 */ /* 0x0005e20008259006 */
[----:B------:R-:W-:Y:S04]  /*2500*/  UMOV UR18, UR10 ;  /* 0x0000000a00127c82 */ /* 0x000fe80008000000 */
[----:B------:R-:W-:Y:S04]  /*2510*/  @UP2 UIADD3 UR22, UPT, UPT, UR21, URZ, URZ ;  /* 0x000000ff15162290 */ /* 0x000fe8000fffe0ff */
[----:B------:R-:W-:Y:S01]  /*2520*/  UISETP.NE.AND UP0, UPT, UR22, UR43, UPT ;  /* 0x0000002b1600728c */ /* 0x000fe2000bf05270 */
[----:B------:R4:W-:Y:S10]  /*2530*/  UTMALDG.4D.2CTA [UR16], [UR28], desc[UR40] ;  /* 0x000028101c0075b4 */ /* 0x0009f40008219000 */
[----:B------:R-:W-:Y:S07]  /*2540*/  @UP0 UIADD3 UR7, UPT, UPT, UR24, URZ, URZ ;  /* 0x000000ff18070290 */ /* 0x000fee000fffe0ff */
[----:B------:R-:W-:Y:S01]  /*2550*/  UMOV UR24, UR7 ;  /* 0x0000000700187c82 */ /* 0x000fe20008000000 */
[----:B--2---:R-:W-:Y:S02]  /*2560*/  UIADD3 UR6, UPT, UPT, UR32, -0x1, URZ ;  /* 0xffffffff20067890 */ /* 0x004fe4000fffe0ff */
[----:B----4-:R-:W-:Y:S02]  /*2570*/  USEL UR21, UR22, URZ, UP0 ;  /* 0x000000ff16157287 */ /* 0x010fe40008000000 */
[----:B------:R-:W-:Y:S02]  /*2580*/  UISETP.GT.U32.AND UP0, UPT, UR32, 0x1, UPT ;  /* 0x000000012000788c */ /* 0x000fe4000bf04070 */
[----:B------:R-:W-:Y:S01]  /*2590*/  USEL UR20, UR27, URZ, UP2 ;  /* 0x000000ff1b147287 */ /* 0x000fe20009000000 */
[----:B------:R-:W-:Y:S01]  /*25a0*/  UMOV UR32, UR6 ;  /* 0x0000000600207c82 */ /* 0x000fe20008000000 */
[----:B------:R-:W-:Y:S05]  /*25b0*/  UMOV UR6, UR26 ;  /* 0x0000001a00067c82 */ /* 0x000fea0008000000 */
[----:B---3--:R-:W-:Y:S05]  /*25c0*/  BRA.U UP0, `(.L_x_36) ;  /* 0xfffffffd00107547 */ /* 0x008fea000b83ffff */
.L_x_30:
[----:B------:R-:W-:Y:S01]  /*25d0*/  SHF.L.U32 R3, R2, 0x1f, RZ ;  /* 0x0000001f02037819 */ /* 0x000fe200000006ff */
[----:B------:R-:W-:-:S03]  /*25e0*/  NOP ;  /* 0x0000000000007918 */ /* 0x000fc60000000000 */
[----:B-12---:R-:W1:Y:S02]  /*25f0*/  SYNCS.PHASECHK.TRANS64.TRYWAIT P0, [UR25+0x160], R3 ;  /* 0x00016003ff0075a7 */ /* 0x006e640008001119 */
[----:B-1----:R-:W-:Y:S05]  /*2600*/  @!P0 BRA `(.L_x_37) ;  /* 0x0000005c00448947 */ /* 0x002fea0003800000 */
.L_x_126:
[----:B------:R-:W2:Y:S01]  /*2610*/  LDS.128 R4, [UR25+0x1a0] ;  /* 0x0001a019ff047984 */ /* 0x000ea20008000c00 */
[----:B------:R-:W-:Y:S02]  /*2620*/  UIADD3 UR4, UPT, UPT, UR25, 0x168, URZ ;  /* 0x0000016819047890 */ /* 0x000fe4000fffe0ff */
[----:B------:R-:W-:Y:S01]  /*2630*/  UISETP.GE.AND UP0, UPT, UR39, 0x1, UPT ;  /* 0x000000012700788c */ /* 0x000fe2000bf06270 */
[----:B------:R-:W-:Y:S01]  /*2640*/  @!PT LDS RZ, [RZ] ;  /* 0x00000000fffff984 */ /* 0x000fe20000000800 */
[----:B------:R-:W-:Y:S01]  /*2650*/  @!PT LDS RZ, [RZ] ;  /* 0x00000000fffff984 */ /* 0x000fe20000000800 */
[----:B------:R-:W-:Y:S01]  /*2660*/  @!PT LDS RZ, [RZ] ;  /* 0x00000000fffff984 */ /* 0x000fe20000000800 */
[----:B------:R-:W-:Y:S01]  /*2670*/  @!PT LDS RZ, [RZ] ;  /* 0x00000000fffff984 */ /* 0x000fe20000000800 */
[----:B------:R3:W-:Y:S06]  /*2680*/  MEMBAR.ALL.CTA ;  /* 0x0000000000007992 */ /* 0x0007ec0000008000 */
[----:B---3--:R-:W3:Y:S01]  /*2690*/  FENCE.VIEW.ASYNC.S ;  /* 0x00000000000073c6 */ /* 0x008ee20000000000 */
[----:B------:R-:W-:-:S09]  /*26a0*/  UPRMT UR4, URZ, 0x654, UR4 ;  /* 0x00000654ff047896 */ /* 0x000fd20008000004 */
[----:B---3--:R-:W-:Y:S01]  /*26b0*/  SYNCS.ARRIVE.TRANS64.RED.A1T0 RZ, [UR4], RZ ;  /* 0x000000ffffff79a7 */ /* 0x008fe20008100404 */
[----:B--2---:R-:W-:-:S13]  /*26c0*/  LOP3.LUT P0, RZ, R6, 0x1, RZ, 0xc0, !PT ;  /* 0x0000000106ff7812 */ /* 0x004fda000780c0ff */
[----:B------:R-:W-:Y:S01]  /*26d0*/  VOTEU.ANY UP1, P0 ;  /* 0x0000000000ff7886 */ /* 0x000fe20000020100 */
[----:B------:R-:W-:-:S13]  /*26e0*/  PLOP3.LUT P0, PT, PT, PT, UP1, 0x80, 0x8 ;  /* 0x000000000008781c */ /* 0x000fda0003f0f018 */
[----:B-1----:R-:W-:Y:S02]  /*26f0*/  @P0 MOV R0, R4 ;  /* 0x0000000400000202 */ /* 0x002fe40000000f00 */
[----:B------:R-:W-:Y:S02]  /*2700*/  @P0 LOP3.LUT R4, R5, 0xffff, RZ, 0xc0, !PT ;  /* 0x0000ffff05040812 */ /* 0x000fe400078ec0ff */
[----:B------:R-:W-:Y:S02]  /*2710*/  @P0 R2UR UR6, R0 ;  /* 0x00000000000602ca */ /* 0x000fe400000e0000 */
[----:B------:R-:W-:-:S11]  /*2720*/  @P0 R2UR UR5, R4 ;  /* 0x00000000040502ca */ /* 0x000fd600000e0000 */
[----:B------:R-:W-:Y:S02]  /*2730*/  @UP1 UMOV UR42, UR6 ;  /* 0x00000006002a1c82 */ /* 0x000fe40008000000 */
[----:B------:R-:W-:Y:S01]  /*2740*/  @UP1 UMOV UR38, UR5 ;  /* 0x0000000500261c82 */ /* 0x000fe20008000000 */
[----:B------:R-:W-:Y:S05]  /*2750*/  BRA.U !UP0, `(.L_x_38) ;  /* 0x0000000108d47547 */ /* 0x000fea000b800000 */
[----:B------:R-:W1:Y:S01]  /*2760*/  LDCU.128 UR16, c[0x0][0xb10] ;  /* 0x00016200ff1077ac */ /* 0x000e620008000c00 */
[----:B------:R-:W2:Y:S01]  /*2770*/  LDCU UR21, c[0x0][0xb20] ;  /* 0x00016400ff1577ac */ /* 0x000ea20008000800 */
[----:B------:R-:W3:Y:S01]  /*2780*/  LDCU UR20, c[0x0][0xb0c] ;  /* 0x00016180ff1477ac */ /* 0x000ee20008000800 */
[----:B------:R-:W4:Y:S01]  /*2790*/  LDCU.64 UR8, c[0x0][0xb28] ;  /* 0x00016500ff0877ac */ /* 0x000f220008000a00 */
[----:B------:R-:W-:Y:S02]  /*27a0*/  UISETP.NE.AND UP3, UPT, UR39, 0x1, UPT ;  /* 0x000000012700788c */ /* 0x000fe4000bf65270 */
[----:B-1----:R-:W-:Y:S02]  /*27b0*/  UIMAD.WIDE.U32 UR4, UR48, UR19, URZ ;  /* 0x00000013300472a5 */ /* 0x002fe4000f8e00ff */
[----:B------:R-:W-:Y:S02]  /*27c0*/  UIMAD.WIDE.U32 UR6, UR49, UR16, URZ ;  /* 0x00000010310672a5 */ /* 0x000fe4000f8e00ff */
[----:B------:R-:W-:-:S02]  /*27d0*/  UISETP.NE.AND UP0, UPT, UR18, 0x1, UPT ;  /* 0x000000011200788c */ /* 0x000fc4000bf05270 */
[----:B------:R-:W-:Y:S01]  /*27e0*/  UIMAD.WIDE.U32 UR14, UR38, UR19, URZ ;  /* 0x00000013260e72a5 */ /* 0x000fe2000f8e00ff */
[----:B------:R-:W-:Y:S01]  /*27f0*/  UMOV UR4, UR5 ;  /* 0x0000000500047c82 */ /* 0x000fe20008000000 */
[----:B---3--:R-:W-:Y:S02]  /*2800*/  UISETP.NE.AND UP2, UPT, UR20, 0x1, UPT ;  /* 0x000000011400788c */ /* 0x008fe4000bf45270 */
[----:B--2---:R-:W-:Y:S02]  /*2810*/  USHF.R.U32.HI UR5, URZ, UR21, UR4 ;  /* 0x00000015ff057299 */ /* 0x004fe40008011604 */
[----:B------:R-:W-:Y:S01]  /*2820*/  UIMAD.WIDE.U32 UR12, UR42, UR16, URZ ;  /* 0x000000102a0c72a5 */ /* 0x000fe2000f8e00ff */
[----:B------:R-:W-:Y:S01]  /*2830*/  UMOV UR4, UR7 ;  /* 0x0000000700047c82 */ /* 0x000fe20008000000 */
[----:B------:R-:W-:Y:S02]  /*2840*/  USEL UR5, UR48, UR5, !UP0 ;  /* 0x0000000530057287 */ /* 0x000fe4000c000000 */
[----:B------:R-:W-:-:S02]  /*2850*/  USHF.R.U32.HI UR4, URZ, UR17, UR4 ;  /* 0x00000011ff047299 */ /* 0x000fc40008011604 */
[----:B----4-:R-:W-:Y:S02]  /*2860*/  UIMAD.WIDE.U32 UR10, UR5, UR8, URZ ;  /* 0x00000008050a72a5 */ /* 0x010fe4000f8e00ff */
[----:B------:R-:W-:Y:S01]  /*2870*/  USEL UR6, UR49, UR4, !UP2 ;  /* 0x0000000431067287 */ /* 0x000fe2000d000000 */
[----:B------:R-:W-:Y:S02]  /*2880*/  UMOV UR12, UR13 ;  /* 0x0000000d000c7c82 */ /* 0x000fe40008000000 */
[----:B------:R-:W-:Y:S01]  /*2890*/  UMOV UR4, UR15 ;  /* 0x0000000f00047c82 */ /* 0x000fe20008000000 */
[----:B------:R-:W-:Y:S01]  /*28a0*/  UIMAD.WIDE.U32 UR14, UR6, UR8, URZ ;  /* 0x00000008060e72a5 */ /* 0x000fe2000f8e00ff */
[----:B------:R-:W-:Y:S01]  /*28b0*/  UMOV UR10, UR11 ;  /* 0x0000000b000a7c82 */ /* 0x000fe20008000000 */
[----:B------:R-:W-:Y:S02]  /*28c0*/  USHF.R.U32.HI UR4, URZ, UR21, UR4 ;  /* 0x00000015ff047299 */ /* 0x000fe40008011604 */
[----:B------:R-:W-:-:S03]  /*28d0*/  @UP3 USHF.R.U32.HI UR5, URZ, UR9, UR10 ;  /* 0x00000009ff053299 */ /* 0x000fc6000801160a */
[----:B------:R-:W-:Y:S01]  /*28e0*/  UMOV UR14, UR15 ;  /* 0x0000000f000e7c82 */ /* 0x000fe20008000000 */
[----:B------:R-:W-:Y:S02]  /*28f0*/  USHF.R.U32.HI UR17, URZ, UR17, UR12 ;  /* 0x00000011ff117299 */ /* 0x000fe4000801160c */
[----:B------:R-:W-:Y:S02]  /*2900*/  USEL UR4, UR38, UR4, !UP0 ;  /* 0x0000000426047287 */ /* 0x000fe4000c000000 */
[----:B------:R-:W-:Y:S02]  /*2910*/  @UP3 USHF.R.U32.HI UR6, URZ, UR9, UR14 ;  /* 0x00000009ff063299 */ /* 0x000fe4000801160e */
[----:B------:R-:W-:Y:S02]  /*2920*/  UIMAD UR7, UR39, UR5, URZ ;  /* 0x00000005270772a4 */ /* 0x000fe4000f8e02ff */
[----:B------:R-:W-:Y:S02]  /*2930*/  USEL UR5, UR42, UR17, !UP2 ;  /* 0x000000112a057287 */ /* 0x000fe4000d000000 */
[----:B------:R-:W-:-:S02]  /*2940*/  UIMAD UR10, UR39, UR6, URZ ;  /* 0x00000006270a72a4 */ /* 0x000fc4000f8e02ff */
[----:B------:R-:W-:Y:S02]  /*2950*/  UISETP.GE.AND UP0, UPT, UR4, UR7, UPT ;  /* 0x000000070400728c */ /* 0x000fe4000bf06270 */
[----:B------:R-:W-:Y:S02]  /*2960*/  UIMAD.WIDE.U32 UR12, UR4, UR8, URZ ;  /* 0x00000008040c72a5 */ /* 0x000fe4000f8e00ff */
[----:B------:R-:W-:Y:S02]  /*2970*/  UISETP.GE.OR UP0, UPT, UR5, UR10, UP0 ;  /* 0x0000000a0500728c */ /* 0x000fe40008706670 */
[----:B------:R-:W-:Y:S02]  /*2980*/  UIMAD.WIDE.U32 UR10, UR5, UR8, URZ ;  /* 0x00000008050a72a5 */ /* 0x000fe4000f8e00ff */
[----:B------:R-:W-:Y:S01]  /*2990*/  UIADD3 UR12, UPT, UPT, -UR4, URZ, URZ ;  /* 0x000000ff040c7290 */ /* 0x000fe2000fffe1ff */
[----:B------:R-:W-:Y:S01]  /*29a0*/  UMOV UR8, UR13 ;  /* 0x0000000d00087c82 */ /* 0x000fe20008000000 */
[----:B------:R-:W-:-:S02]  /*29b0*/  UIADD3 UR10, UPT, UPT, -UR5, URZ, URZ ;  /* 0x000000ff050a7290 */ /* 0x000fc4000fffe1ff */
[----:B------:R-:W-:-:S03]  /*29c0*/  USHF.R.U32.HI UR8, URZ, UR9, UR8 ;  /* 0x00000009ff087299 */ /* 0x000fc60008011608 */
[----:B------:R-:W-:Y:S01]  /*29d0*/  @!UP0 UMOV UR7, UR11 ;  /* 0x0000000b00078c82 */ /* 0x000fe20008000000 */
[----:B------:R-:W-:Y:S02]  /*29e0*/  UIMAD UR12, UR18, UR12, UR38 ;  /* 0x0000000c120c72a4 */ /* 0x000fe4000f8e0226 */
[----:B------:R-:W-:Y:S02]  /*29f0*/  USEL UR8, UR4, UR8, !UP3 ;  /* 0x0000000804087287 */ /* 0x000fe4000d800000 */
[----:B------:R-:W-:Y:S02]  /*2a00*/  @!UP0 USHF.R.U32.HI UR7, URZ, UR9, UR7 ;  /* 0x00000009ff078299 */ /* 0x000fe40008011607 */
[----:B------:R-:W-:Y:S02]  /*2a10*/  UIADD3 UR9, UPT, UPT, -UR8, URZ, URZ ;  /* 0x000000ff08097290 */ /* 0x000fe4000fffe1ff */
[----:B------:R-:W-:Y:S02]  /*2a20*/  @!UP0 USEL UR7, UR5, UR7, !UP3 ;  /* 0x0000000705078287 */ /* 0x000fe4000d800000 */
[----:B------:R-:W-:-:S02]  /*2a30*/  UIMAD UR9, UR39, UR9, UR4 ;  /* 0x00000009270972a4 */ /* 0x000fc4000f8e0204 */
[----:B------:R-:W-:Y:S02]  /*2a40*/  @!UP0 UIADD3 UR8, UPT, UPT, UR8, -UR7, URZ ;  /* 0x8000000708088290 */ /* 0x000fe4000fffe0ff */
[----:B------:R-:W-:Y:S02]  /*2a50*/  @!UP0 UIMAD UR7, UR9, UR6, UR7 ;  /* 0x00000006090782a4 */ /* 0x000fe4000f8e0207 */
[----:B------:R-:W-:Y:S02]  /*2a60*/  @!UP0 UIMAD UR4, UR39, UR8, UR5 ;  /* 0x00000008270482a4 */ /* 0x000fe4000f8e0205 */
[----:B------:R-:W-:Y:S02]  /*2a70*/  UIMAD UR6, UR20, UR10, UR42 ;  /* 0x0000000a140672a4 */ /* 0x000fe4000f8e022a */
[----:B------:R-:W-:Y:S01]  /*2a80*/  UIMAD UR38, UR4, UR18, UR12 ;  /* 0x00000012042672a4 */ /* 0x000fe2000f8e020c */
[----:B------:R-:W-:Y:S02]  /*2a90*/  @!UP0 UMOV UR5, UR7 ;  /* 0x0000000700058c82 */ /* 0x000fe40008000000 */
[----:B------:R-:W-:-:S12]  /*2aa0*/  UIMAD UR42, UR5, UR20, UR6 ;  /* 0x00000014052a72a4 */ /* 0x000fd8000f8e0206 */
.L_x_38:
[----:B------:R-:W1:Y:S02]  /*2ab0*/  LDCU UR4, c[0x0][0xb30] ;  /* 0x00016600ff0477ac */ /* 0x000e640008000800 */
[----:B-1----:R-:W-:-:S09]  /*2ac0*/  UISETP.NE.AND UP0, UPT, UR4, 0x1, UPT ;  /* 0x000000010400788c */ /* 0x002fd2000bf05270 */
[----:B------:R-:W-:Y:S05]  /*2ad0*/  BRA.U UP0, `(.L_x_39) ;  /* 0x0000000100447547 */ /* 0x000fea000b800000 */
[----:B------:R-:W1:Y:S01]  /*2ae0*/  LDCU.128 UR8, c[0x0][0xb10] ;  /* 0x00016200ff0877ac */ /* 0x000e620008000c00 */
[----:B------:R-:W2:Y:S01]  /*2af0*/  LDCU UR12, c[0x0][0xb0c] ;  /* 0x00016180ff0c77ac */ /* 0x000ea20008000800 */
[----:B------:R-:W3:Y:S01]  /*2b00*/  LDCU UR13, c[0x0][0xb20] ;  /* 0x00016400ff0d77ac */ /* 0x000ee20008000800 */
[----:B-1----:R-:W-:Y:S02]  /*2b10*/  UIMAD.WIDE.U32 UR6, UR42, UR8, URZ ;  /* 0x000000082a0672a5 */ /* 0x002fe4000f8e00ff */
[----:B------:R-:W-:Y:S02]  /*2b20*/  UIMAD.WIDE.U32 UR4, UR38, UR11, URZ ;  /* 0x0000000b260472a5 */ /* 0x000fe4000f8e00ff */
[----:B--2---:R-:W-:Y:S02]  /*2b30*/  UISETP.NE.AND UP2, UPT, UR12, 0x1, UPT ;  /* 0x000000010c00788c */ /* 0x004fe4000bf45270 */
[----:B------:R-:W-:Y:S01]  /*2b40*/  UISETP.NE.AND UP0, UPT, UR10, 0x1, UPT ;  /* 0x000000010a00788c */ /* 0x000fe2000bf05270 */
[----:B------:R-:W-:-:S02]  /*2b50*/  UMOV UR6, UR7 ;  /* 0x0000000700067c82 */ /* 0x000fc40008000000 */
[----:B------:R-:W-:Y:S01]  /*2b60*/  UMOV UR4, UR5 ;  /* 0x0000000500047c82 */ /* 0x000fe20008000000 */
[----:B------:R-:W-:Y:S02]  /*2b70*/  USHF.R.U32.HI UR6, URZ, UR9, UR6 ;  /* 0x00000009ff067299 */ /* 0x000fe40008011606 */
[----:B---3--:R-:W-:Y:S02]  /*2b80*/  USHF.R.U32.HI UR4, URZ, UR13, UR4 ;  /* 0x0000000dff047299 */ /* 0x008fe40008011604 */
[----:B------:R-:W-:Y:S02]  /*2b90*/  USEL UR5, UR42, UR6, !UP2 ;  /* 0x000000062a057287 */ /* 0x000fe4000d000000 */
[----:B------:R-:W-:-:S04]  /*2ba0*/  USEL UR4, UR38, UR4, !UP0 ;  /* 0x0000000426047287 */ /* 0x000fc8000c000000 */
[----:B------:R-:W-:Y:S02]  /*2bb0*/  UIADD3 UR6, UPT, UPT, UR5, -UR4, URZ ;  /* 0x8000000405067290 */ /* 0x000fe4000fffe0ff */
[----:B------:R-:W-:Y:S02]  /*2bc0*/  UIADD3 UR4, UPT, UPT, -UR5, UR4, URZ ;  /* 0x0000000405047290 */ /* 0x000fe4000fffe1ff */
[----:B------:R-:W-:Y:S02]  /*2bd0*/  UIMAD UR38, UR6, UR10, UR38 ;  /* 0x0000000a062672a4 */ /* 0x000fe4000f8e0226 */
[----:B------:R-:W-:-:S12]  /*2be0*/  UIMAD UR42, UR4, UR12, UR42 ;  /* 0x0000000c042a72a4 */ /* 0x000fd8000f8e022a */
.L_x_39:
[----:B------:R-:W-:Y:S01]  /*2bf0*/  R2UR UR4, R160 ;  /* 0x00000000a00472ca */ /* 0x000fe200000e0000 */
[----:B------:R-:W-:Y:S01]  /*2c00*/  UIADD3 UR45, UPT, UPT, UR42, UR63, URZ ;  /* 0x0000003f2a2d7290 */ /* 0x000fe2000fffe0ff */
[----:B------:R-:W-:Y:S01]  /*2c10*/  PLOP3.LUT P1, PT, PT, PT, PT, 0x80, 0x8 ;  /* 0x000000000008781c */ /* 0x000fe20003f2f070 */
[----:B------:R-:W-:Y:S01]  /*2c20*/  UMOV UR27, UR34 ;  /* 0x00000022001b7c82 */ /* 0x000fe20008000000 */
[----:B------:R-:W-:-:S09]  /*2c30*/  LOP3.LUT R2, R2, 0x1, RZ, 0x3c, !PT ;  /* 0x0000000102027812 */ /* 0x000fd200078e3cff */
[----:B------:R-:W-:Y:S01]  /*2c40*/  UIADD3 UR47, UPT, UPT, UR38, UR4, URZ ;  /* 0x00000004262f7290 */ /* 0x000fe2000fffe0ff */
[----:B------:R-:W-:Y:S11]  /*2c50*/  BRA.U UP1, `(.L_x_40) ;  /* 0xffffffed01407547 */ /* 0x000ff6000b83ffff */
[----:B------:R-:W-:Y:S01]  /*2c60*/  UIADD3 UR25, UPT, UPT, UR25, 0xa0, URZ ;  /* 0x000000a019197890 */ /* 0x000fe2000fffe0ff */
[----:B------:R-:W-:-:S03]  /*2c70*/  MOV R3, UR23 ;  /* 0x0000001700037c02 */ /* 0x000fc60008000f00 */
[----:B------:R-:W-:Y:S01]  /*2c80*/  ULEA UR4, UR26, UR25, 0x3 ;  /* 0x000000191a047291 */ /* 0x000fe2000f8e18ff */
[----:B------:R-:W-:-:S08]  /*2c90*/  SHF.L.U32 R3, R3, 0x1f, RZ ;  /* 0x0000001f03037819 */ /* 0x000fd000000006ff */
[----:B------:R-:W1:Y:S02]  /*2ca0*/  SYNCS.PHASECHK.TRANS64.TRYWAIT P0, [UR4], R3 ;  /* 0x00000003ff0075a7 */ /* 0x000e640008001104 */
[----:B-1----:R-:W-:Y:S05]  /*2cb0*/  @!P0 BRA `(.L_x_41) ;  /* 0x0000005400b08947 */ /* 0x002fea0003800000 */
.L_x_128:
[----:B------:R-:W-:-:S04]  /*2cc0*/  UIADD3 UR4, UPT, UPT, UR26, 0x1, URZ ;  /* 0x000000011a047890 */ /* 0x000fc8000fffe0ff */
[----:B------:R-:W-:-:S04]  /*2cd0*/  UISETP.NE.AND UP0, UPT, UR4, 0x14, UPT ;  /* 0x000000140400788c */ /* 0x000fc8000bf05270 */
[----:B------:R-:W-:Y:S02]  /*2ce0*/  USEL UR5, URZ, 0x1, UP0 ;  /* 0x00000001ff057887 */ /* 0x000fe40008000000 */
[----:B------:R-:W-:Y:S02]  /*2cf0*/  USEL UR4, UR4, URZ, UP0 ;  /* 0x000000ff04047287 */ /* 0x000fe40008000000 */
[----:B------:R-:W-:Y:S02]  /*2d00*/  ULOP3.LUT UR6, UR23, UR5, URZ, 0x3c, !UPT ;  /* 0x0000000517067292 */ /* 0x000fe4000f8e3cff */
[----:B------:R-:W-:-:S04]  /*2d10*/  ULEA UR5, UR4, UR25, 0x3 ;  /* 0x0000001904057291 */ /* 0x000fc8000f8e18ff */
[----:B-1----:R-:W-:-:S04]  /*2d20*/  MOV R3, UR6 ;  /* 0x0000000600037c02 */ /* 0x002fc80008000f00 */
[----:B------:R-:W-:-:S04]  /*2d30*/  SHF.L.U32 R3, R3, 0x1f, RZ ;  /* 0x0000001f03037819 */ /* 0x000fc800000006ff */
[----:B------:R-:W1:Y:S02]  /*2d40*/  SYNCS.PHASECHK.TRANS64.TRYWAIT P0, [UR5], R3 ;  /* 0x00000003ff0075a7 */ /* 0x000e640008001105 */
[----:B-1----:R-:W-:Y:S05]  /*2d50*/  @!P0 BRA `(.L_x_42) ;  /* 0x0000005400a08947 */ /* 0x002fea0003800000 */
.L_x_130:
        /* <DEDUP_REMOVED lines=10> */
.L_x_132:
        /* <DEDUP_REMOVED lines=10> */
.L_x_134:
        /* <DEDUP_REMOVED lines=10> */
.L_x_136:
        /* <DEDUP_REMOVED lines=10> */
.L_x_138:
        /* <DEDUP_REMOVED lines=10> */
.L_x_140:
        /* <DEDUP_REMOVED lines=10> */
.L_x_142:
        /* <DEDUP_REMOVED lines=10> */
.L_x_144:
        /* <DEDUP_REMOVED lines=10> */
.L_x_146:
        /* <DEDUP_REMOVED lines=10> */
.L_x_148:
        /* <DEDUP_REMOVED lines=10> */
.L_x_150:
        /* <DEDUP_REMOVED lines=10> */
.L_x_152:
        /* <DEDUP_REMOVED lines=10> */
.L_x_154:
        /* <DEDUP_REMOVED lines=10> */
.L_x_156:
        /* <DEDUP_REMOVED lines=10> */
.L_x_158:
        /* <DEDUP_REMOVED lines=10> */
.L_x_160:
        /* <DEDUP_REMOVED lines=10> */
.L_x_162:
        /* <DEDUP_REMOVED lines=10> */
.L_x_164:
[----:B------:R-:W-:-:S04]  /*3800*/  UIADD3 UR4, UPT, UPT, UR4, 0x1, URZ ;  /* 0x0000000104047890 */ /* 0x000fc8000fffe0ff */
[----:B------:R-:W-:-:S04]  /*3810*/  UISETP.NE.AND UP0, UPT, UR4, 0x14, UPT ;  /* 0x000000140400788c */ /* 0x000fc8000bf05270 */
[----:B------:R-:W-:Y:S02]  /*3820*/  USEL UR5, URZ, 0x1, UP0 ;  /* 0x00000001ff057887 */ /* 0x000fe40008000000 */
[----:B------:R-:W-:Y:S02]  /*3830*/  USEL UR4, UR4, URZ, UP0 ;  /* 0x000000ff04047287 */ /* 0x000fe40008000000 */
[----:B------:R-:W-:Y:S02]  /*3840*/  ULOP3.LUT UR5, UR6, UR5, URZ, 0x3c, !UPT ;  /* 0x0000000506057292 */ /* 0x000fe4000f8e3cff */
[----:B------:R-:W-:-:S04]  /*3850*/  ULEA UR4, UR4, UR25, 0x3 ;  /* 0x0000001904047291 */ /* 0x000fc8000f8e18ff */
[----:B------:R-:W-:Y:S02]  /*3860*/  IMAD.U32 R2, RZ, RZ, UR5 ;  /* 0x00000005ff027e24 */ /* 0x000fe4000f8e00ff */
[----:B-1----:R-:W-:-:S03]  /*3870*/  MOV R0, UR4 ;  /* 0x0000000400007c02 */ /* 0x002fc60008000f00 */
[----:B------:R-:W-:-:S07]  /*3880*/  SHF.L.U32 R3, R2, 0x1f, RZ ;  /* 0x0000001f02037819 */ /* 0x000fce00000006ff */
.L_x_60:
[----:B-1----:R1:W2:Y:S02]  /*3890*/  SYNCS.PHASECHK.TRANS64.TRYWAIT P0, [R0+URZ], R3 ;  /* 0x00000003000075a7 */ /* 0x0022a400080011ff */
[----:B--2---:R-:W-:Y:S05]  /*38a0*/  @!P0 NANOSLEEP.SYNCS 0x989680 ;  /* 0x009896800000895d */ /* 0x004fea0003900000 */
[----:B------:R-:W2:Y:S02]  /*38b0*/  @!P0 SYNCS.PHASECHK.TRANS64 P0, [R0+URZ], R3 ;  /* 0x00000003000085a7 */ /* 0x000ea400080010ff */
[----:B--2---:R-:W-:Y:S05]  /*38c0*/  @P0 EXIT ;  /* 0x000000000000094d */ /* 0x004fea0003800000 */
[----:B------:R-:W-:Y:S05]  /*38d0*/  BRA `(.L_x_60) ;  /* 0xfffffffc00ec7947 */ /* 0x000fea000383ffff */
.L_x_22:
[----:B------:R-:W2:Y:S02]  /*38e0*/  S2UR UR4, SR_CgaCtaId ;  /* 0x00000000000479c3 */ /* 0x000ea40000008800 */
[----:B--2---:R-:W-:-:S04]  /*38f0*/  UISETP.NE.AND UP0, UPT, UR4, URZ, UPT ;  /* 0x000000ff0400728c */ /* 0x004fc8000bf05270 */
[----:B------:R-:W-:-:S09]  /*3900*/  UISETP.NE.OR UP0, UPT, UR18, 0x1, UP0 ;  /* 0x000000011200788c */ /* 0x000fd20008705670 */
[----:B------:R-:W-:Y:S05]  /*3910*/  BRA.U UP0, `(.L_x_61) ;  /* 0x0000000100b47547 */ /* 0x000fea000b800000 */
[----:B------:R-:W2:Y:S01]  /*3920*/  S2UR UR5, SR_CgaCtaId ;  /* 0x00000000000579c3 */ /* 0x000ea20000008800 */
[----:B------:R-:W-:Y:S01]  /*3930*/  UMOV UR4, 0x400 ;  /* 0x0000040000047882 */ /* 0x000fe20000000000 */
[----:B------:R-:W-:Y:S01]  /*3940*/  HFMA2 R2, -RZ, RZ, 0, 5.9604644775390625e-08 ;  /* 0x00000001ff027431 */ /* 0x000fe200000001ff */
[----:B------:R-:W-:Y:S01]  /*3950*/  ISETP.GE.U32.AND P0, PT, R3, 0x2, PT ;  /* 0x000000020300780c */ /* 0x000fe20003f06070 */
[----:B------:R-:W-:Y:S01]  /*3960*/  IMAD.MOV.U32 R8, RZ, RZ, RZ ;  /* 0x000000ffff087224 */ /* 0x000fe200078e00ff */
[----:B--2---:R-:W-:-:S04]  /*3970*/  ULEA UR4, UR5, UR4, 0x18 ;  /* 0x0000000405047291 */ /* 0x004fc8000f8ec0ff */
[----:B------:R-:W-:Y:S02]  /*3980*/  UIADD3 UR5, UPT, UPT, UR4, 0x168, URZ ;  /* 0x0000016804057890 */ /* 0x000fe4000fffe0ff */
[----:B------:R-:W-:Y:S02]  /*3990*/  UIADD3 UR8, UPT, UPT, UR4, 0x160, URZ ;  /* 0x0000016004087890 */ /* 0x000fe4000fffe0ff */
[----:B------:R-:W-:-:S12]  /*39a0*/  UPRMT UR5, URZ, 0x654, UR5 ;  /* 0x00000654ff057896 */ /* 0x000fd80008000005 */
.L_x_64:
[----:B------:R-:W-:Y:S01]  /*39b0*/  SHF.L.U32 R7, R2, 0x1f, RZ ;  /* 0x0000001f02077819 */ /* 0x000fe200000006ff */
[----:B------:R-:W-:Y:S02]  /*39c0*/  IMAD.U32 R4, RZ, RZ, UR8 ;  /* 0x00000008ff047e24 */ /* 0x000fe4000f8e00ff */
[----:B------:R-:W-:Y:S01]  /*39d0*/  @!P0 IMAD.MOV.U32 R5, RZ, RZ, 0x10 ;  /* 0x00000010ff058424 */ /* 0x000fe200078e00ff */
[----:B------:R-:W2:Y:S02]  /*39e0*/  SYNCS.PHASECHK.TRANS64.TRYWAIT P1, [UR4+0x168], R7 ;  /* 0x00016807ff0075a7 */ /* 0x000ea40008021104 */
[----:B------:R-:W-:-:S04]  /*39f0*/  PRMT R9, R3, 0x654, R4 ;  /* 0x0000065403097816 */ /* 0x000fc80000000004 */
[----:B------:R-:W-:Y:S01]  /*3a00*/  SEL R0, R9, R0, !P0 ;  /* 0x0000000009007207 */ /* 0x000fe20004000000 */
[----:B--2---:R-:W-:Y:S06]  /*3a10*/  @!P1 BRA `(.L_x_62) ;  /* 0x0000005000209947 */ /* 0x004fec0003800000 */
.L_x_166:
[----:B------:R-:W-:Y:S01]  /*3a20*/  UIADD3 UR6, UPT, UPT, UR4, 0x1a0, URZ ;  /* 0x000001a004067890 */ /* 0x000fe2000fffe0ff */
[----:B------:R3:W-:Y:S01]  /*3a30*/  @!P0 SYNCS.ARRIVE.TRANS64.RED RZ, [R0+URZ], R5 ;  /* 0x0000000500ff89a7 */ /* 0x0007e200080004ff */
[----:B------:R-:W-:Y:S01]  /*3a40*/  UIADD3 UR7, UPT, UPT, UR4, 0x160, URZ ;  /* 0x0000016004077890 */ /* 0x000fe2000fffe0ff */
[----:B------:R-:W-:-:S08]  /*3a50*/  LOP3.LUT R2, R2, 0x1, RZ, 0x3c, !PT ;  /* 0x0000000102027812 */ /* 0x000fd000078e3cff */
[----:B------:R-:W-:Y:S06]  /*3a60*/  UGETNEXTWORKID.BROADCAST [UR6], [UR7] ;  /* 0x00000000060073ca */ /* 0x000fec0008000100 */
[----:B---3--:R-:W-:-:S04]  /*3a70*/  SHF.L.U32 R5, R8, 0x1f, RZ ;  /* 0x0000001f08057819 */ /* 0x008fc800000006ff */
[----:B------:R-:W3:Y:S02]  /*3a80*/  SYNCS.PHASECHK.TRANS64.TRYWAIT P1, [UR4+0x160], R5 ;  /* 0x00016005ff0075a7 */ /* 0x000ee40008021104 */
[----:B---3--:R-:W-:Y:S05]  /*3a90*/  @!P1 BRA `(.L_x_63) ;  /* 0x0000005000189947 */ /* 0x008fea0003800000 */
.L_x_168:
[----:B--2---:R-:W2:Y:S01]  /*3aa0*/  LDS.128 R4, [UR4+0x1a0] ;  /* 0x0001a004ff047984 */ /* 0x004ea20008000c00 */
[----:B------:R-:W-:Y:S01]  /*3ab0*/  LOP3.LUT R8, R8, 0x1, RZ, 0x3c, !PT ;  /* 0x0000000108087812 */ /* 0x000fe200078e3cff */
[----:B------:R-:W-:Y:S01]  /*3ac0*/  @!PT LDS RZ, [RZ] ;  /* 0x00000000fffff984 */ /* 0x000fe20000000800 */
[----:B------:R-:W-:Y:S01]  /*3ad0*/  @!PT LDS RZ, [RZ] ;  /* 0x00000000fffff984 */ /* 0x000fe20000000800 */
[----:B------:R-:W-:Y:S01]  /*3ae0*/  @!PT LDS RZ, [RZ] ;  /* 0x00000000fffff984 */ /* 0x000fe20000000800 */
[----:B------:R-:W-:Y:S01]  /*3af0*/  @!PT LDS RZ, [RZ] ;  /* 0x00000000fffff984 */ /* 0x000fe20000000800 */
[----:B------:R3:W-:Y:S06]  /*3b00*/  MEMBAR.ALL.CTA ;  /* 0x0000000000007992 */ /* 0x0007ec0000008000 */
[----:B---3--:R-:W3:Y:S02]  /*3b10*/  FENCE.VIEW.ASYNC.S ;  /* 0x00000000000073c6 */ /* 0x008ee40000000000 */
[----:B---3--:R-:W-:Y:S01]  /*3b20*/  SYNCS.ARRIVE.TRANS64.RED.A1T0 RZ, [UR5], RZ ;  /* 0x000000ffffff79a7 */ /* 0x008fe20008100405 */
[----:B--2---:R-:W-:-:S13]  /*3b30*/  LOP3.LUT P1, RZ, R6, 0x1, RZ, 0xc0, !PT ;  /* 0x0000000106ff7812 */ /* 0x004fda000782c0ff */
[----:B------:R-:W-:Y:S05]  /*3b40*/  @P1 BRA `(.L_x_64) ;  /* 0xfffffffc00981947 */ /* 0x000fea000383ffff */
[----:B------:R-:W-:-:S04]  /*3b50*/  SHF.L.U32 R0, R2, 0x1f, RZ ;  /* 0x0000001f02007819 */ /* 0x000fc800000006ff */
[----:B------:R-:W2:Y:S02]  /*3b60*/  SYNCS.PHASECHK.TRANS64 P0, [UR4+0x168], R0 ;  /* 0x00016800ff0075a7 */ /* 0x000ea40008001004 */
[----:B-12---:R-:W-:Y:S05]  /*3b70*/  @P0 EXIT ;  /* 0x000000000000094d */ /* 0x006fea0003800000 */
[----:B------:R-:W-:-:S07]  /*3b80*/  MOV R0, UR4 ;  /* 0x0000000400007c02 */ /* 0x000fce0008000f00 */
.L_x_65:
[----:B-1----:R-:W-:-:S04]  /*3b90*/  SHF.L.U32 R3, R2, 0x1f, RZ ;  /* 0x0000001f02037819 */ /* 0x002fc800000006ff */
[----:B------:R1:W2:Y:S03]  /*3ba0*/  SYNCS.PHASECHK.TRANS64.TRYWAIT P0, [R0+URZ+0x168], R3 ;  /* 0x00016803000075a7 */ /* 0x0002a600080011ff */
[----:B--2---:R-:W-:Y:S05]  /*3bb0*/  @!P0 NANOSLEEP.SYNCS 0x989680 ;  /* 0x009896800000895d */ /* 0x004fea0003900000 */
[----:B------:R-:W2:Y:S02]  /*3bc0*/  @!P0 SYNCS.PHASECHK.TRANS64 P0, [R0+URZ+0x168], R3 ;  /* 0x00016803000085a7 */ /* 0x000ea400080010ff */
[----:B--2---:R-:W-:Y:S05]  /*3bd0*/  @P0 EXIT ;  /* 0x000000000000094d */ /* 0x004fea0003800000 */
[----:B------:R-:W-:Y:S05]  /*3be0*/  BRA `(.L_x_65) ;  /* 0xfffffffc00e87947 */ /* 0x000fea000383ffff */
.L_x_61:
[----:B------:R-:W-:Y:S05]  /*3bf0*/  BRA.U UP4, `(.L_x_66) ;  /* 0x0000001104647547 */ /* 0x000fea000b800000 */
[----:B------:R-:W2:Y:S01]  /*3c00*/  S2UR UR4, SR_CgaCtaId ;  /* 0x00000000000479c3 */ /* 0x000ea20000008800 */
[----:B------:R-:W-:Y:S01]  /*3c10*/  UMOV UR5, 0x40 ;  /* 0x0000004000057882 */ /* 0x000fe20000000000 */
[----:B------:R-:W-:Y:S01]  /*3c20*/  NOP ;  /* 0x0000000000007918 */ /* 0x000fe20000000000 */
[----:B------:R-:W-:Y:S01]  /*3c30*/  UMOV UR6, 0x400 ;  /* 0x0000040000067882 */ /* 0x000fe20000000000 */
[----:B--2---:R-:W-:Y:S02]  /*3c40*/  ULEA UR5, UR4, UR5, 0x18 ;  /* 0x0000000504057291 */ /* 0x004fe4000f8ec0ff */
[----:B------:R-:W-:-:S07]  /*3c50*/  ULEA UR6, UR4, UR6, 0x18 ;  /* 0x0000000604067291 */ /* 0x000fce000f8ec0ff */
[----:B------:R-:W2:Y:S02]  /*3c60*/  LDS.U8 R3, [UR5+0x1c] ;  /* 0x00001c05ff037984 */ /* 0x000ea40008000000 */
[----:B--2---:R-:W-:-:S13]  /*3c70*/  ISETP.NE.AND P0, PT, R3, RZ, PT ;  /* 0x000000ff0300720c */ /* 0x004fda0003f05270 */
[----:B------:R-:W-:Y:S05]  /*3c80*/  @P0 BRA `(.L_x_67) ;  /* 0x0000000400080947 */ /* 0x000fea0003800000 */
[----:B------:R-:W-:Y:S02]  /*3c90*/  UISETP.NE.U32.AND UP1, UPT, UR31, 0x1, UPT ;  /* 0x000000011f00788c */ /* 0x000fe4000bf25070 */
[----:B------:R-:W-:-:S07]  /*3ca0*/  UIADD3 UR7, UPT, UPT, UR5, 0x8, URZ ;  /* 0x0000000805077890 */ /* 0x000fce000fffe0ff */
[----:B------:R-:W-:Y:S05]  /*3cb0*/  BRA.U !UP1, `(.L_x_68) ;  /* 0x00000001099c7547 */ /* 0x000fea000b800000 */
[----:B------:R-:W-:Y:S01]  /*3cc0*/  ELECT P0, URZ, PT ;  /* 0x0000000000ff782f */ /* 0x000fe20003800000 */
[----:B------:R-:W-:-:S12]  /*3cd0*/  BSSY B0, `(.L_x_68) ;  /* 0x0000025000007945 */ /* 0x000fd80003800000 */
[----:B------:R-:W-:Y:S05]  /*3ce0*/  @!P0 BRA `(.L_x_69) ;  /* 0x00000000008c8947 */ /* 0x000fea0003800000 */
[----:B------:R-:W-:-:S05]  /*3cf0*/  UMOV UR4, 0x10 ;  /* 0x0000001000047882 */ /* 0x000fca0000000000 */
[----:B------:R-:W-:Y:S04]  /*3d00*/  DEPBAR.LE SB2, 0x36 ;  /* 0x0000ad800000791a */ /* 0x000fe80000000000 */
[----:B------:R-:W2:Y:S02]  /*3d10*/  UTCATOMSWS.2CTA.FIND_AND_SET.ALIGN UP0, UR4, UR4 ;  /* 0x00000004000475e3 */ /* 0x000ea40008200800 */
[----:B--2---:R-:W-:Y:S01]  /*3d20*/  MOV R10, UR4 ;  /* 0x00000004000a7c02 */ /* 0x004fe20008000f00 */
[----:B------:R-:W-:Y:S06]  /*3d30*/  BRA.U UP0, `(.L_x_70) ;  /* 0x0000000100187547 */ /* 0x000fec000b800000 */
.L_x_71:
[----:B------:R-:W-:Y:S05]  /*3d40*/  NANOSLEEP 0x64 ;  /* 0x000000640000795d */ /* 0x000fea0003800000 */
[----:B------:R-:W-:-:S05]  /*3d50*/  UMOV UR4, 0x10 ;  /* 0x0000001000047882 */ /* 0x000fca0000000000 */
[----:B------:R-:W-:Y:S04]  /*3d60*/  DEPBAR.LE SB2, 0x36 ;  /* 0x0000ad800000791a */ /* 0x000fe80000000000 */
[----:B------:R-:W2:Y:S02]  /*3d70*/  UTCATOMSWS.2CTA.FIND_AND_SET.ALIGN UP0, UR4, UR4 ;  /* 0x00000004000475e3 */ /* 0x000ea40008200800 */
[----:B--2---:R-:W-:Y:S01]  /*3d80*/  MOV R10, UR4 ;  /* 0x00000004000a7c02 */ /* 0x004fe20008000f00 */
[----:B------:R-:W-:Y:S05]  /*3d90*/  BRA.U !UP0, `(.L_x_71) ;  /* 0xfffffffd08e87547 */ /* 0x000fea000b83ffff */
.L_x_70:
[----:B------:R-:W2:Y:S01]  /*3da0*/  LDS R6, [UR5+0x10] ;  /* 0x00001005ff067984 */ /* 0x000ea20008000800 */
[----:B------:R-:W-:Y:S01]  /*3db0*/  IMAD.U32 R3, RZ, RZ, UR6 ;  /* 0x00000006ff037e24 */ /* 0x000fe2000f8e00ff */
[----:B------:R-:W-:-:S03]  /*3dc0*/  MOV R4, UR30 ;  /* 0x0000001e00047c02 */ /* 0x000fc60008000f00 */
[----:B------:R-:W-:Y:S01]  /*3dd0*/  VIADD R3, R3, 0x1b0 ;  /* 0x000001b003037836 */ /* 0x000fe20000000000 */
[----:B--2---:R-:W-:-:S04]  /*3de0*/  SHF.L.U32 R6, R6, 0x1f, RZ ;  /* 0x0000001f06067819 */ /* 0x004fc800000006ff */
[----:B------:R-:W2:Y:S02]  /*3df0*/  SYNCS.PHASECHK.TRANS64.TRYWAIT P0, [UR5+0x8], R6 ;  /* 0x00000806ff0075a7 */ /* 0x000ea40008001105 */
[----:B--2---:R-:W-:Y:S05]  /*3e00*/  @P0 BRA `(.L_x_72) ;  /* 0x0000000000080947 */ /* 0x004fea0003800000 */
[----:B------:R-:W2:Y:S02]  /*3e10*/  SYNCS.PHASECHK.TRANS64.TRYWAIT P0, [UR5+0x8], R6 ;  /* 0x00000806ff0075a7 */ /* 0x000ea40008001105 */
[----:B--2---:R-:W-:Y:S05]  /*3e20*/  @!P0 BRA `(.L_x_73) ;  /* 0x0000004c004c8947 */ /* 0x004fea0003800000 */
.L_x_72:
[----:B------:R-:W-:Y:S01]  /*3e30*/  PRMT R4, R4, 0x654, R3 ;  /* 0x0000065404047816 */ /* 0x000fe20000000003 */
[----:B------:R-:W-:Y:S01]  /*3e40*/  HFMA2 R3, -RZ, RZ, 0, 5.9604644775390625e-08 ;  /* 0x00000001ff037431 */ /* 0x000fe200000001ff */
[----:B------:R-:W-:Y:S01]  /*3e50*/  UPRMT UR4, UR30, 0x654, UR7 ;  /* 0x000006541e047896 */ /* 0x000fe20008000007 */
[----:B------:R-:W-:Y:S02]  /*3e60*/  IMAD.MOV.U32 R7, RZ, RZ, 0xffff ;  /* 0x0000ffffff077424 */ /* 0x000fe400078e00ff */
[----:B--2---:R-:W-:Y:S02]  /*3e70*/  IMAD.MOV.U32 R6, RZ, RZ, 0x4 ;  /* 0x00000004ff067424 */ /* 0x004fe400078e00ff */
[----:B------:R-:W-:Y:S01]  /*3e80*/  IMAD.SHL.U32 R9, R10, 0x20, RZ ;  /* 0x000000200a097824 */ /* 0x000fe200078e00ff */
[----:B------:R-:W-:Y:S02]  /*3e90*/  MOV R5, UR4 ;  /* 0x0000000400057c02 */ /* 0x000fe40008000f00 */
[-C--:B------:R-:W-:Y:S01]  /*3ea0*/  SHF.L.U32 R8, R7, R10.reuse, RZ ;  /* 0x0000000a07087219 */ /* 0x080fe200000006ff */
[----:B------:R2:W-:Y:S01]  /*3eb0*/  SYNCS.ARRIVE.TRANS64.RED RZ, [UR4], R6 ;  /* 0x00000006ffff79a7 */ /* 0x0005e20008000404 */
[----:B------:R-:W-:Y:S01]  /*3ec0*/  SHF.L.U32 R7, R3, R10, RZ ;  /* 0x0000000a03077219 */ /* 0x000fe200000006ff */
[----:B------:R2:W-:Y:S04]  /*3ed0*/  STS [UR6+0x1b0], R9 ;  /* 0x0001b009ff007988 */ /* 0x0005e80008000806 */
[----:B------:R2:W-:Y:S04]  /*3ee0*/  STAS [R4.64], R10 ;  /* 0x0000000a04007dbd */ /* 0x0005e8000c0008ff */
[----:B------:R2:W-:Y:S04]  /*3ef0*/  ATOMS.OR RZ, [UR5+0x14], R8 ;  /* 0x00001408ffff798c */ /* 0x0005e8000b000005 */
[----:B------:R2:W-:Y:S04]  /*3f00*/  ATOMS.OR RZ, [UR5+0x18], R7 ;  /* 0x00001807ffff798c */ /* 0x0005e8000b000005 */
[----:B------:R2:W-:Y:S02]  /*3f10*/  ATOMS.XOR RZ, [UR5+0x10], R3 ;  /* 0x00001003ffff798c */ /* 0x0005e4000b800005 */
.L_x_69:
[----:B-1----:R-:W-:Y:S05]  /*3f20*/  BSYNC B0 ;  /* 0x0000000000007941 */ /* 0x002fea0003800000 */
.L_x_68:
[----:B------:R-:W-:Y:S05]  /*3f30*/  BRA.U UP1, `(.L_x_74) ;  /* 0x00000001016c7547 */ /* 0x000fea000b800000 */
[----:B------:R-:W-:-:S03]  /*3f40*/  UMOV UR4, 0xffffffff ;  /* 0xffffffff00047882 */ /* 0x000fc60000000000 */
[----:B------:R-:W-:Y:S05]  /*3f50*/  BRA.DIV UR4, `(.L_x_75) ;  /* 0x0000004e04187947 */ /* 0x000fea000b800000 */
[----:B------:R-:W-:-:S13]  /*3f60*/  ELECT P0, URZ, PT ;  /* 0x0000000000ff782f */ /* 0x000fda0003800000 */
.L_x_171:
[----:B------:R-:W-:Y:S05]  /*3f70*/  @!P0 BRA `(.L_x_74) ;  /* 0x00000000005c8947 */ /* 0x000fea0003800000 */
[----:B--2---:R-:W2:Y:S02]  /*3f80*/  LDS R4, [UR5+0x10] ;  /* 0x00001005ff047984 */ /* 0x004ea40008000800 */
[----:B--2---:R-:W-:-:S04]  /*3f90*/  SHF.L.U32 R4, R4, 0x1f, RZ ;  /* 0x0000001f04047819 */ /* 0x004fc800000006ff */
[----:B------:R-:W2:Y:S02]  /*3fa0*/  SYNCS.PHASECHK.TRANS64.TRYWAIT P0, [UR5+0x8], R4 ;  /* 0x00000804ff0075a7 */ /* 0x000ea40008001105 */
[----:B--2---:R-:W-:Y:S05]  /*3fb0*/  @P0 BRA `(.L_x_76) ;  /* 0x0000000000080947 */ /* 0x004fea0003800000 */
[----:B------:R-:W2:Y:S02]  /*3fc0*/  SYNCS.PHASECHK.TRANS64.TRYWAIT P0, [UR5+0x8], R4 ;  /* 0x00000804ff0075a7 */ /* 0x000ea40008001105 */
[----:B--2---:R-:W-:Y:S05]  /*3fd0*/  @!P0 BRA `(.L_x_77) ;  /* 0x0000004c001c8947 */ /* 0x004fea0003800000 */
.L_x_76:
[----:B------:R-:W3:Y:S01]  /*3fe0*/  LDS R6, [UR6+0x1b0] ;  /* 0x0001b006ff067984 */ /* 0x000ee20008000800 */
[----:B--2---:R-:W-:Y:S02]  /*3ff0*/  HFMA2 R3, -RZ, RZ, 0, 5.9604644775390625e-08 ;  /* 0x00000001ff037431 */ /* 0x004fe400000001ff */
[----:B------:R-:W-:Y:S01]  /*4000*/  IMAD.MOV.U32 R4, RZ, RZ, 0xffff ;  /* 0x0000ffffff047424 */ /* 0x000fe200078e00ff */
[----:B------:R-:W-:Y:S01]  /*4010*/  UPRMT UR4, UR30, 0x654, UR7 ;  /* 0x000006541e047896 */ /* 0x000fe20008000007 */
[----:B---3--:R-:W-:-:S03]  /*4020*/  IMAD.SHL.U32 R5, R6, 0x20, RZ ;  /* 0x0000002006057824 */ /* 0x008fc600078e00ff */
[-C--:B------:R-:W-:Y:S02]  /*4030*/  SHF.L.U32 R4, R4, R6.reuse, RZ ;  /* 0x0000000604047219 */ /* 0x080fe400000006ff */
[----:B------:R-:W-:Y:S01]  /*4040*/  SHF.L.U32 R6, R3, R6, RZ ;  /* 0x0000000603067219 */ /* 0x000fe200000006ff */
[----:B------:R3:W-:Y:S04]  /*4050*/  STS [UR6+0x1b0], R5 ;  /* 0x0001b005ff007988 */ /* 0x0007e80008000806 */
[----:B------:R3:W-:Y:S04]  /*4060*/  ATOMS.OR RZ, [UR5+0x14], R4 ;  /* 0x00001404ffff798c */ /* 0x0007e8000b000005 */
[----:B------:R3:W-:Y:S01]  /*4070*/  ATOMS.OR RZ, [UR5+0x18], R6 ;  /* 0x00001806ffff798c */ /* 0x0007e2000b000005 */
[----:B------:R-:W-:Y:S03]  /*4080*/  SYNCS.ARRIVE.TRANS64.RED.A1T0 RZ, [UR4], RZ ;  /* 0x000000ffffff79a7 */ /* 0x000fe60008100404 */
[----:B------:R3:W-:Y:S01]  /*4090*/  ATOMS.XOR RZ, [UR5+0x10], R3 ;  /* 0x00001003ffff798c */ /* 0x0007e2000b800005 */
[----:B------:R-:W-:Y:S05]  /*40a0*/  BRA `(.L_x_74) ;  /* 0x0000000000107947 */ /* 0x000fea0003800000 */
.L_x_67:
[----:B------:R-:W-:Y:S02]  /*40b0*/  MOV R3, 0xffffffff ;  /* 0xffffffff00037802 */ /* 0x000fe40000000f00 */
[----:B------:R-:W-:-:S03]  /*40c0*/  MOV R4, 0x40f0 ;  /* 0x000040f000047802 */ /* 0x000fc60000000f00 */
[----:B------:R2:W-:Y:S04]  /*40d0*/  STS [UR6+0x1b0], R3 ;  /* 0x0001b003ff007988 */ /* 0x0005e80008000806 */
[----:B-12--5:R-:W-:Y:S05]  /*40e0*/  CALL.REL.NOINC `($__internal_1_$__cuda_sm10x_tcgen05_guardrail_trap_phase_invalid_during_alloc) ;  /* 0x0000005000007944 */ /* 0x026fea0003c00000 */
.L_x_74:
[----:B------:R-:W-:Y:S05]  /*40f0*/  WARPSYNC.ALL ;  /* 0x0000000000007948 */ /* 0x000fea0003800000 */
[----:B------:R-:W4:Y:S01]  /*4100*/  S2UR UR17, SR_CgaCtaId ;  /* 0x00000000001179c3 */ /* 0x000f220000008800 */
[----:B------:R-:W-:Y:S01]  /*4110*/  UMOV UR4, 0x400 ;  /* 0x0000040000047882 */ /* 0x000fe20000000000 */
[----:B------:R-:W-:-:S06]  /*4120*/  NOP ;  /* 0x0000000000007918 */ /* 0x000fcc0000000000 */
[----:B------:R-:W-:Y:S06]  /*4130*/  BAR.ARV 0x6, 0xa0 ;  /* 0x0182800000007b1d */ /* 0x000fec0000002000 */
[----:B------:R-:W1:Y:S01]  /*4140*/  LDCU.64 UR6, c[0x0][0x388] ;  /* 0x00007100ff0677ac */ /* 0x000e620008000a00 */
[----:B------:R-:W-:Y:S01]  /*4150*/  LOP3.LUT R2, R2, 0xffff, RZ, 0xc0, !PT ;  /* 0x0000ffff02027812 */ /* 0x000fe200078ec0ff */
[----:B--2---:R-:W-:Y:S01]  /*4160*/  IMAD.MOV.U32 R8, RZ, RZ, 0x1 ;  /* 0x00000001ff087424 */ /* 0x004fe200078e00ff */
[----:B------:R-:W-:Y:S01]  /*4170*/  LOP3.LUT R0, R0, 0xffff, RZ, 0xc0, !PT ;  /* 0x0000ffff00007812 */ /* 0x000fe200078ec0ff */
[----:B------:R-:W-:Y:S01]  /*4180*/  UMOV UR21, URZ ;  /* 0x000000ff00157c82 */ /* 0x000fe20008000000 */
[----:B------:R-:W-:Y:S01]  /*4190*/  R2UR UR18, R2 ;  /* 0x00000000021272ca */ /* 0x000fe200000e0000 */
[----:B------:R-:W-:Y:S01]  /*41a0*/  IMAD.MOV.U32 R2, RZ, RZ, RZ ;  /* 0x000000ffff027224 */ /* 0x000fe200078e00ff */
[----:B------:R-:W-:Y:S01]  /*41b0*/  R2UR UR23, R0 ;  /* 0x00000000001772ca */ /* 0x000fe200000e0000 */
[----:B------:R-:W-:Y:S01]  /*41c0*/  IMAD.MOV.U32 R0, RZ, RZ, RZ ;  /* 0x000000ffff007224 */ /* 0x000fe200078e00ff */
[----:B------:R-:W-:-:S02]  /*41d0*/  UISETP.NE.AND UP3, UPT, UR31, URZ, UPT ;  /* 0x000000ff1f00728c */ /* 0x000fc4000bf65270 */
[----:B----4-:R-:W-:Y:S01]  /*41e0*/  ULEA UR17, UR17, UR4, 0x18 ;  /* 0x0000000411117291 */ /* 0x010fe2000f8ec0ff */
[----:B------:R-:W-:Y:S01]  /*41f0*/  UMOV UR16, URZ ;  /* 0x000000ff00107c82 */ /* 0x000fe20008000000 */
[----:B------:R-:W-:Y:S02]  /*4200*/  UMOV UR26, 0x0 ;  /* 0x00000000001a7882 */ /* 0x000fe40000000000 */
[----:B------:R-:W-:Y:S01]  /*4210*/  UIADD3 UR29, UPT, UPT, UR17, 0x168, URZ ;  /* 0x00000168111d7890 */ /* 0x000fe2000fffe0ff */
[----:B------:R-:W-:Y:S01]  /*4220*/  UMOV UR27, 0x10100010 ;  /* 0x10100010001b7882 */ /* 0x000fe20000000000 */
[----:B-1----:R-:W-:-:S03]  /*4230*/  UIADD3 UR4, UPT, UPT, UR6, 0x3f, URZ ;  /* 0x0000003f06047890 */ /* 0x002fc6000fffe0ff */
[----:B---3--:R-:W1:Y:S01]  /*4240*/  LDS R3, [UR17+0x1b0] ;  /* 0x0001b011ff037984 */ /* 0x008e620008000800 */
[----:B------:R-:W2:Y:S01]  /*4250*/  LDCU UR6, c[0x0][0x390] ;  /* 0x00007200ff0677ac */ /* 0x000ea20008000800 */
[----:B------:R-:W-:Y:S02]  /*4260*/  USHF.R.S32.HI UR5, URZ, 0x1f, UR4 ;  /* 0x0000001fff057899 */ /* 0x000fe40008011404 */
[----:B------:R-:W-:Y:S02]  /*4270*/  UPRMT UR29, URZ, 0x654, UR29 ;  /* 0x00000654ff1d7896 */ /* 0x000fe4000800001d */
[----:B------:R-:W-:Y:S02]  /*4280*/  ULEA.HI UR4, UR5, UR4, URZ, 0x6 ;  /* 0x0000000405047291 */ /* 0x000fe4000f8f30ff */
[----:B------:R-:W-:Y:S02]  /*4290*/  UIADD3 UR5, UPT, UPT, UR17, 0x4400, URZ ;  /* 0x0000440011057890 */ /* 0x000fe4000fffe0ff */
[----:B------:R-:W-:-:S02]  /*42a0*/  USHF.R.S32.HI UR4, URZ, 0x6, UR4 ;  /* 0x00000006ff047899 */ /* 0x000fc40008011404 */
[----:B------:R-:W-:Y:S02]  /*42b0*/  USHF.R.U32.HI UR5, URZ, 0x4, UR5 ;  /* 0x00000004ff057899 */ /* 0x000fe40008011605 */
[----:B------:R-:W-:Y:S02]  /*42c0*/  UIMAD UR7, UR4, UR7, URZ ;  /* 0x00000007040772a4 */ /* 0x000fe4000f8e02ff */
[----:B------:R-:W-:Y:S02]  /*42d0*/  UIADD3 UR4, UPT, UPT, UR17, 0x2c400, URZ ;  /* 0x0002c40011047890 */ /* 0x000fe4000fffe0ff */
[----:B------:R-:W-:Y:S02]  /*42e0*/  ULOP3.LUT UR5, UR5, 0x3fff, URZ, 0xc0, !UPT ;  /* 0x00003fff05057892 */ /* 0x000fe4000f8ec0ff */
[----:B------:R-:W-:Y:S02]  /*42f0*/  USHF.R.U32.HI UR4, URZ, 0x4, UR4 ;  /* 0x00000004ff047899 */ /* 0x000fe40008011604 */
[----:B------:R-:W-:-:S02]  /*4300*/  ULOP3.LUT UR19, UR5, 0x10000, URZ, 0xfc, !UPT ;  /* 0x0001000005137892 */ /* 0x000fc4000f8efcff */
[----:B------:R-:W-:Y:S02]  /*4310*/  ULOP3.LUT UR20, UR4, 0x3fff, URZ, 0xc0, !UPT ;  /* 0x00003fff04147892 */ /* 0x000fe4000f8ec0ff */
[----:B--2---:R-:W-:Y:S02]  /*4320*/  UIMAD UR4, UR7, UR6, URZ ;  /* 0x00000006070472a4 */ /* 0x004fe4000f8e02ff */
[----:B------:R-:W-:Y:S02]  /*4330*/  ULOP3.LUT UR20, UR20, 0x10000, URZ, 0xfc, !UPT ;  /* 0x0001000014147892 */ /* 0x000fe4000f8efcff */
[----:B------:R-:W-:Y:S02]  /*4340*/  UIADD3 UR28, UPT, UPT, UR4, -0x1, URZ ;  /* 0xffffffff041c7890 */ /* 0x000fe4000fffe0ff */
[----:B------:R-:W-:Y:S01]  /*4350*/  UISETP.GE.AND UP4, UPT, UR4, 0x1, UPT ;  /* 0x000000010400788c */ /* 0x000fe2000bf86270 */
[----:B------:R-:W-:Y:S01]  /*4360*/  UMOV UR24, 0x0 ;  /* 0x0000000000187882 */ /* 0x000fe20000000000 */
[----:B------:R-:W-:Y:S01]  /*4370*/  UMOV UR25, 0x10100010 ;  /* 0x1010001000197882 */ /* 0x000fe20000000000 */
[C---:B-1----:R-:W-:Y:S01]  /*4380*/  VIADD R5, R3.reuse, 0x40 ;  /* 0x0000004003057836 */ /* 0x042fe20000000000 */
[----:B------:R-:W-:-:S04]  /*4390*/  LOP3.LUT R4, R3, 0xffff, RZ, 0xc0, !PT ;  /* 0x0000ffff03047812 */ /* 0x000fc800078ec0ff */
[----:B------:R-:W-:-:S05]  /*43a0*/  LOP3.LUT R5, R5, 0xffff, RZ, 0xc0, !PT ;  /* 0x0000ffff05057812 */ /* 0x000fca00078ec0ff */
[----:B------:R1:W-:Y:S02]  /*43b0*/  STL.64 [R1], R4 ;  /* 0x0000000401007387 */ /* 0x0003e40000100a00 */
.L_x_86:
[----:B-1----:R-:W-:-:S04]  /*43c0*/  SHF.L.U32 R5, R2, 0x1f, RZ ;  /* 0x0000001f02057819 */ /* 0x002fc800000006ff */
[----:B------:R-:W1:Y:S02]  /*43d0*/  SYNCS.PHASECHK.TRANS64.TRYWAIT P0, [UR17+0x160], R5 ;  /* 0x00016005ff0075a7 */ /* 0x000e640008001111 */
[----:B-1-34-:R-:W-:Y:S05]  /*43e0*/  @!P0 BRA `(.L_x_78) ;  /* 0x0000004800308947 */ /* 0x01afea0003800000 */
.L_x_173:
[----:B-1----:R-:W1:Y:S01]  /*43f0*/  LDS.128 R4, [UR17+0x1a0] ;  /* 0x0001a011ff047984 */ /* 0x002e620008000c00 */
[----:B------:R-:W-:Y:S01]  /*4400*/  ULEA UR22, UR21, UR17, 0x3 ;  /* 0x0000001115167291 */ /* 0x000fe2000f8e18ff */
[----:B------:R-:W-:Y:S01]  /*4410*/  @!PT LDS RZ, [RZ] ;  /* 0x00000000fffff984 */ /* 0x000fe20000000800 */
[----:B------:R-:W-:Y:S01]  /*4420*/  @!PT LDS RZ, [RZ] ;  /* 0x00000000fffff984 */ /* 0x000fe20000000800 */
[----:B------:R-:W-:Y:S01]  /*4430*/  @!PT LDS RZ, [RZ] ;  /* 0x00000000fffff984 */ /* 0x000fe20000000800 */
[----:B------:R-:W-:Y:S01]  /*4440*/  @!PT LDS RZ, [RZ] ;  /* 0x00000000fffff984 */ /* 0x000fe20000000800 */
[----:B------:R2:W-:Y:S06]  /*4450*/  MEMBAR.ALL.CTA ;  /* 0x0000000000007992 */ /* 0x0005ec0000008000 */
[----:B--2---:R-:W2:Y:S02]  /*4460*/  FENCE.VIEW.ASYNC.S ;  /* 0x00000000000073c6 */ /* 0x004ea40000000000 */
[----:B--2---:R-:W-:Y:S01]  /*4470*/  SYNCS.ARRIVE.TRANS64.RED.A1T0 RZ, [UR29], RZ ;  /* 0x000000ffffff79a7 */ /* 0x004fe2000810041d */
[----:B-1----:R-:W-:Y:S01]  /*4480*/  LOP3.LUT P2, RZ, R6, 0x1, RZ, 0xc0, !PT ;  /* 0x0000000106ff7812 */ /* 0x002fe2000784c0ff */
[----:B------:R-:W-:-:S12]  /*4490*/  BRA.U UP3, `(.L_x_79) ;  /* 0x00000001030c7547 */ /* 0x000fd8000b800000 */
[----:B------:R-:W-:-:S04]  /*44a0*/  SHF.L.U32 R5, R8, 0x1f, RZ ;  /* 0x0000001f08057819 */ /* 0x000fc800000006ff */
[----:B------:R-:W1:Y:S02]  /*44b0*/  SYNCS.PHASECHK.TRANS64.TRYWAIT P0, [UR22+0x180], R5 ;  /* 0x00018005ff0075a7 */ /* 0x000e640008001116 */
[----:B-1----:R-:W-:Y:S05]  /*44c0*/  @!P0 BRA `(.L_x_80) ;  /* 0x0000004800108947 */ /* 0x002fea0003800000 */
.L_x_79:
[----:B------:R-:W-:Y:S05]  /*44d0*/  BRA.U UP3, `(.L_x_81) ;  /* 0x0000000103d47547 */ /* 0x000fea000b800000 */
[----:B------:R-:W-:Y:S05]  /*44e0*/  BRA.U !UP4, `(.L_x_82) ;  /* 0x000000010cc47547 */ /* 0x000fea000b800000 */
[----:B------:R-:W-:Y:S01]  /*44f0*/  ULEA UR4, UR21, UR43, 0x2 ;  /* 0x0000002b15047291 */ /* 0x000fe2000f8e10ff */
[----:B-1----:R-:W-:-:S08]  /*4500*/  SHF.L.U32 R4, R0, 0x1f, RZ ;  /* 0x0000001f00047819 */ /* 0x002fd000000006ff */
[----:B------:R-:W5:Y:S01]  /*4510*/  LDL R5, [UR4] ;  /* 0x00000004ff057983 */ /* 0x000f620008100800 */
[----:B------:R-:W-:Y:S02]  /*4520*/  ULEA UR4, UR16, UR17, 0x3 ;  /* 0x0000001110047291 */ /* 0x000fe4000f8e18ff */
[----:B------:R-:W-:Y:S01]  /*4530*/  UPLOP3.LUT UP2, UPT, UPT, UPT, UPT, 0x40, 0x4 ;  /* 0x000000000004789c */ /* 0x000fe20003f4e870 */
[----:B------:R-:W-:Y:S01]  /*4540*/  UMOV UR15, UR28 ;  /* 0x0000001c000f7c82 */ /* 0x000fe20008000000 */
[----:B------:R-:W-:-:S05]  /*4550*/  UMOV UR5, UR16 ;  /* 0x0000001000057c82 */ /* 0x000fca0008000000 */
[----:B------:R1:W2:Y:S04]  /*4560*/  SYNCS.PHASECHK.TRANS64.TRYWAIT P1, [UR4], R4 ;  /* 0x00000004ff0075a7 */ /* 0x0002a80008021104 */
.L_x_85:
[----:B---3--:R-:W-:Y:S01]  /*4570*/  ULEA UR10, UR5, UR17, 0x3 ;  /* 0x00000011050a7291 */ /* 0x008fe2000f8e18ff */
[----:B--2-4-:R-:W-:Y:S11]  /*4580*/  @P1 BRA `(.L_x_83) ;  /* 0x00000000000c1947 */ /* 0x014ff60003800000 */
[----:B------:R-:W-:Y:S04]  /*4590*/  SHF.L.U32 R7, R0, 0x1f, RZ ;  /* 0x0000001f00077819 */ /* 0x000fe800000006ff */
[----:B------:R-:W2:Y:S02]  /*45a0*/  SYNCS.PHASECHK.TRANS64.TRYWAIT P0, [UR10], R7 ;  /* 0x00000007ff0075a7 */ /* 0x000ea4000800110a */
[----:B--2---:R-:W-:Y:S05]  /*45b0*/  @!P0 BRA `(.L_x_84) ;  /* 0x0000004400ec8947 */ /* 0x004fea0003800000 */
.L_x_83:
[----:B------:R-:W-:Y:S01]  /*45c0*/  UISETP.NE.AND UP0, UPT, UR15, URZ, UPT ;  /* 0x000000ff0f00728c */ /* 0x000fe2000bf05270 */
[----:B------:R-:W-:Y:S01]  /*45d0*/  PLOP3.LUT P1, PT, PT, PT, PT, 0x80, 0x8 ;  /* 0x000000000008781c */ /* 0x000fe20003f2f070 */
[----:B------:R-:W-:Y:S02]  /*45e0*/  UIADD3 UR4, UPT, UPT, UR5, 0x1, URZ ;  /* 0x0000000105047890 */ /* 0x000fe4000fffe0ff */
[----:B------:R-:W-:Y:S02]  /*45f0*/  ULEA UR8, UR5, UR20, 0x7 ;  /* 0x0000001405087291 */ /* 0x000fe4000f8e38ff */
[----:B------:R-:W-:Y:S01]  /*4600*/  UISETP.NE.AND UP1, UPT, UR4, 0x14, UPT ;  /* 0x000000140400788c */ /* 0x000fe2000bf25270 */
[----:B------:R-:W-:Y:S01]  /*4610*/  PLOP3.LUT P0, PT, PT, PT, UP0, 0x80, 0x8 ;  /* 0x000000000008781c */ /* 0x000fe20003f0f008 */
[----:B------:R-:W-:Y:S02]  /*4620*/  UIADD3 UR12, UPT, UPT, UR8, 0x2, URZ ;  /* 0x00000002080c7890 */ /* 0x000fe4000fffe0ff */
[----:B------:R-:W-:Y:S02]  /*4630*/  USEL UR6, URZ, 0x1, UP1 ;  /* 0x00000001ff067887 */ /* 0x000fe40008800000 */
[----:B------:R-:W-:Y:S02]  /*4640*/  USEL UR16, UR4, URZ, UP1 ;  /* 0x000000ff04107287 */ /* 0x000fe40008800000 */
[----:B------:R-:W-:Y:S02]  /*4650*/  UIADD3 UR10, UPT, UPT, UR10, 0xa0, URZ ;  /* 0x000000a00a0a7890 */ /* 0x000fe4000fffe0ff */
[----:B------:R-:W-:Y:S01]  /*4660*/  @UP0 ULEA UR4, UR16, UR17, 0x3 ;  /* 0x0000001110040291 */ /* 0x000fe2000f8e18ff */
[----:B------:R-:W-:Y:S01]  /*4670*/  LOP3.LUT R0, R0, UR6, RZ, 0x3c, !PT ;  /* 0x0000000600007c12 */ /* 0x000fe2000f8e3cff */
[----:B------:R-:W-:Y:S01]  /*4680*/  UMOV UR9, 0x80004020 ;  /* 0x8000402000097882 */ /* 0x000fe20000000000 */
[----:B------:R-:W-:Y:S01]  /*4690*/  UMOV UR13, 0x80004020 ;  /* 0x80004020000d7882 */ /* 0x000fe20000000000 */
[----:B------:R-:W-:Y:S01]  /*46a0*/  UMOV UR7, 0x80004020 ;  /* 0x8000402000077882 */ /* 0x000fe20000000000 */
[----:B-1----:R-:W-:Y:S04]  /*46b0*/  @P0 SHF.L.U32 R4, R0, 0x1f, RZ ;  /* 0x0000001f00040819 */ /* 0x002fe800000006ff */
[----:B------:R3:W4:Y:S01]  /*46c0*/  @P0 SYNCS.PHASECHK.TRANS64.TRYWAIT P1, [UR4], R4 ;  /* 0x00000004ff0005a7 */ /* 0x0007220008021104 */
[----:B------:R-:W-:Y:S11]  /*46d0*/  ELECT P0, URZ, PT ;  /* 0x0000000000ff782f */ /* 0x000ff60003800000 */
[----:B------:R-:W-:Y:S02]  /*46e0*/  @!UPT UIADD3 URZ, UPT, UPT, URZ, URZ, URZ ;  /* 0x000000fffffff290 */ /* 0x000fe4000fffe0ff */
[C---:B-----5:R-:W-:Y:S01]  /*46f0*/  @P0 R2UR.BROADCAST UR14, R5.reuse ;  /* 0x00000000050e02ca */ /* 0x060fe200008e0000 */
[----:B------:R-:W-:Y:S01]  /*4700*/  ULEA UR4, UR5, UR19, 0x9 ;  /* 0x0000001305047291 */ /* 0x000fe2000f8e48ff */
[----:B------:R-:W-:Y:S11]  /*4710*/  ELECT P0, URZ, PT ;  /* 0x0000000000ff782f */ /* 0x000ff60003800000 */
[----:B------:R-:W-:Y:S02]  /*4720*/  @!UPT UIADD3 URZ, UPT, UPT, URZ, URZ, URZ ;  /* 0x000000fffffff290 */ /* 0x000fe4000fffe0ff */
[----:B------:R-:W-:Y:S01]  /*4730*/  @P0 R2UR.BROADCAST UR11, R5 ;  /* 0x00000000050b02ca */ /* 0x000fe200008e0000 */
[----:B------:R-:W-:Y:S01]  /*4740*/  UIADD3 UR6, UPT, UPT, UR4, 0x2, URZ ;  /* 0x0000000204067890 */ /* 0x000fe2000fffe0ff */
[----:B------:R-:W-:Y:S02]  /*4750*/  UMOV UR5, 0x80004020 ;  /* 0x8000402000057882 */ /* 0x000fe40000000000 */
[----:B------:R1:W-:Y:S01]  /*4760*/  UTCQMMA.2CTA gdesc[UR4], gdesc[UR8], tmem[UR14], tmem[UR26], idesc[UR27], UP2 ;  /* 0x00ff1a08040075ea */ /* 0x0003e2000920030e */
[----:B------:R-:W-:Y:S08]  /*4770*/  UPLOP3.LUT UP2, UPT, UPT, UPT, UPT, 0x80, 0x8 ;  /* 0x000000000008789c */ /* 0x000ff00003f4f070 */
[----:B------:R3:W-:Y:S01]  /*4780*/  UTCQMMA.2CTA gdesc[UR6], gdesc[UR12], tmem[UR11], tmem[UR24], idesc[UR25], UPT ;  /* 0x00ff180c060075ea */ /* 0x0007e2000ba0030b */
[----:B------:R3:W-:Y:S01]  /*4790*/  UTCBAR.2CTA.MULTICAST [UR10], URZ, UR18 ;  /* 0x000000ff0a0073e9 */ /* 0x0007e20008200812 */
[----:B-1----:R-:W-:Y:S02]  /*47a0*/  UIADD3 UR4, UPT, UPT, UR15, 0x1, URZ ;  /* 0x000000010f047890 */ /* 0x002fe4000fffe0ff */
[----:B------:R-:W-:Y:S02]  /*47b0*/  UIADD3 UR8, UPT, UPT, UR15, -0x1, URZ ;  /* 0xffffffff0f087890 */ /* 0x000fe4000fffe0ff */
[----:B------:R-:W-:Y:S01]  /*47c0*/  UISETP.GT.U32.AND UP0, UPT, UR4, 0x1, UPT ;  /* 0x000000010400788c */ /* 0x000fe2000bf04070 */
[----:B------:R-:W-:Y:S04]  /*47d0*/  UMOV UR5, UR16 ;  /* 0x0000001000057c82 */ /* 0x000fe80008000000 */
[----:B------:R-:W-:Y:S04]  /*47e0*/  UMOV UR15, UR8 ;  /* 0x00000008000f7c82 */ /* 0x000fe80008000000 */
[----:B------:R-:W-:Y:S05]  /*47f0*/  BRA.U UP0, `(.L_x_85) ;  /* 0xfffffffd005c7547 */ /* 0x000fea000b83ffff */
.L_x_82:
[----:B------:R-:W-:-:S09]  /*4800*/  UIADD3 UR4, UPT, UPT, UR22, 0x170, URZ ;  /* 0x0000017016047890 */ /* 0x000fd2000fffe0ff */
[----:B------:R2:W-:Y:S01]  /*4810*/  UTCBAR.2CTA.MULTICAST [UR4], URZ, UR23 ;  /* 0x000000ff040073e9 */ /* 0x0005e20008200817 */
[----:B------:R-:W-:Y:S02]  /*4820*/  NOP ;  /* 0x0000000000007918 */ /* 0x000fe40000000000 */
.L_x_81:
[----:B--2---:R-:W-:Y:S01]  /*4830*/  UIADD3 UR4, UPT, UPT, UR21, 0x1, URZ ;  /* 0x0000000115047890 */ /* 0x004fe2000fffe0ff */
[----:B------:R-:W-:-:S03]  /*4840*/  LOP3.LUT R2, R2, 0x1, RZ, 0x3c, !PT ;  /* 0x0000000102027812 */ /* 0x000fc600078e3cff */
[----:B------:R-:W-:-:S04]  /*4850*/  UISETP.NE.AND UP0, UPT, UR4, 0x2, UPT ;  /* 0x000000020400788c */ /* 0x000fc8000bf05270 */
[----:B------:R-:W-:Y:S02]  /*4860*/  USEL UR5, URZ, 0x1, UP0 ;  /* 0x00000001ff057887 */ /* 0x000fe40008000000 */
[----:B------:R-:W-:-:S04]  /*4870*/  USEL UR21, UR4, URZ, UP0 ;  /* 0x000000ff04157287 */ /* 0x000fc80008000000 */
[----:B------:R-:W-:Y:S01]  /*4880*/  LOP3.LUT R8, R8, UR5, RZ, 0x3c, !PT ;  /* 0x0000000508087c12 */ /* 0x000fe2000f8e3cff */
[----:B------:R-:W-:Y:S07]  /*4890*/  @P2 BRA `(.L_x_86) ;  /* 0xfffffff800c82947 */ /* 0x000fee000383ffff */
[----:B------:R-:W2:Y:S01]  /*48a0*/  S2UR UR8, SR_CgaCtaId ;  /* 0x00000000000879c3 */ /* 0x000ea20000008800 */
[----:B------:R-:W-:Y:S01]  /*48b0*/  ELECT P0, URZ, PT ;  /* 0x0000000000ff782f */ /* 0x000fe20003800000 */
[----:B------:R-:W-:Y:S01]  /*48c0*/  HFMA2 R0, -RZ, RZ, 0, 5.9604644775390625e-08 ;  /* 0x00000001ff007431 */ /* 0x000fe200000001ff */
[----:B------:R-:W-:-:S05]  /*48d0*/  UMOV UR4, 0x40 ;  /* 0x0000004000047882 */ /* 0x000fca0000000000 */
[----:B------:R-:W-:Y:S01]  /*48e0*/  UVIRTCOUNT.DEALLOC.SMPOOL 0x80 ;  /* 0x000000800000784c */ /* 0x000fe20000000000 */
[----:B------:R-:W-:Y:S02]  /*48f0*/  UISETP.NE.AND UP0, UPT, UR31, URZ, UPT ;  /* 0x000000ff1f00728c */ /* 0x000fe4000bf05270 */
[----:B--2---:R-:W-:-:S09]  /*4900*/  ULEA UR8, UR8, UR4, 0x18 ;  /* 0x0000000408087291 */ /* 0x004fd2000f8ec0ff */
[----:B------:R2:W-:Y:S01]  /*4910*/  @P0 STS.U8 [UR8+0x1c], R0 ;  /* 0x00001c00ff000988 */ /* 0x0005e20008000008 */
[----:B------:R-:W-:Y:S05]  /*4920*/  BRA.U UP0, `(.L_x_87) ;  /* 0x0000000100587547 */ /* 0x000fea000b800000 */
[----:B------:R-:W-:Y:S01]  /*4930*/  UIADD3 UR5, UPT, UPT, UR17, 0x180, URZ ;  /* 0x0000018011057890 */ /* 0x000fe2000fffe0ff */
[----:B-1----:R-:W-:-:S03]  /*4940*/  SHF.L.U32 R5, R8, 0x1f, RZ ;  /* 0x0000001f08057819 */ /* 0x002fc600000006ff */
[----:B------:R-:W-:-:S09]  /*4950*/  ULEA UR4, UR21, UR5, 0x3 ;  /* 0x0000000515047291 */ /* 0x000fd2000f8e18ff */
[----:B------:R-:W1:Y:S02]  /*4960*/  SYNCS.PHASECHK.TRANS64.TRYWAIT P0, [UR4], R5 ;  /* 0x00000005ff0075a7 */ /* 0x000e640008001104 */
[----:B-1----:R-:W-:Y:S05]  /*4970*/  @!P0 BRA `(.L_x_88) ;  /* 0x0000004400148947 */ /* 0x002fea0003800000 */
.L_x_177:
[----:B------:R-:W-:-:S04]  /*4980*/  UIADD3 UR4, UPT, UPT, UR21, 0x1, URZ ;  /* 0x0000000115047890 */ /* 0x000fc8000fffe0ff */
[----:B------:R-:W-:-:S04]  /*4990*/  UISETP.NE.AND UP1, UPT, UR4, 0x2, UPT ;  /* 0x000000020400788c */ /* 0x000fc8000bf25270 */
[----:B---3--:R-:W-:Y:S02]  /*49a0*/  USEL UR6, URZ, 0x1, UP1 ;  /* 0x00000001ff067887 */ /* 0x008fe40008800000 */
[----:B------:R-:W-:-:S04]  /*49b0*/  USEL UR4, UR4, URZ, UP1 ;  /* 0x000000ff04047287 */ /* 0x000fc80008800000 */
[----:B------:R-:W-:Y:S01]  /*49c0*/  ULEA UR4, UR4, UR5, 0x3 ;  /* 0x0000000504047291 */ /* 0x000fe2000f8e18ff */
[----:B-1----:R-:W-:-:S04]  /*49d0*/  LOP3.LUT R5, R8, UR6, RZ, 0x3c, !PT ;  /* 0x0000000608057c12 */ /* 0x002fc8000f8e3cff */
[----:B------:R-:W-:Y:S01]  /*49e0*/  SHF.L.U32 R5, R5, 0x1f, RZ ;  /* 0x0000001f05057819 */ /* 0x000fe200000006ff */
[----:B--2---:R-:W-:-:S04]  /*49f0*/  IMAD.U32 R0, RZ, RZ, UR4 ;  /* 0x00000004ff007e24 */ /* 0x004fc8000f8e00ff */
[----:B------:R1:W2:Y:S03]  /*4a00*/  SYNCS.PHASECHK.TRANS64.TRYWAIT P0, [R0+URZ], R5 ;  /* 0x00000005000075a7 */ /* 0x0002a600080011ff */
[----:B--2---:R-:W-:Y:S05]  /*4a10*/  @!P0 NANOSLEEP.SYNCS 0x989680 ;  /* 0x009896800000895d */ /* 0x004fea0003900000 */
[----:B------:R-:W2:Y:S02]  /*4a20*/  @!P0 SYNCS.PHASECHK.TRANS64 P0, [R0+URZ], R5 ;  /* 0x00000005000085a7 */ /* 0x000ea400080010ff */
[----:B--2---:R-:W-:Y:S05]  /*4a30*/  @P0 BRA `(.L_x_89) ;  /* 0x0000000000200947 */ /* 0x004fea0003800000 */
.L_x_90:
[----:B--2---:R2:W3:Y:S02]  /*4a40*/  SYNCS.PHASECHK.TRANS64.TRYWAIT P0, [R0+URZ], R5 ;  /* 0x00000005000075a7 */ /* 0x0044e400080011ff */
[----:B---3--:R-:W-:Y:S05]  /*4a50*/  @!P0 NANOSLEEP.SYNCS 0x989680 ;  /* 0x009896800000895d */ /* 0x008fea0003900000 */
[----:B------:R-:W3:Y:S02]  /*4a60*/  @!P0 SYNCS.PHASECHK.TRANS64 P0, [R0+URZ], R5 ;  /* 0x00000005000085a7 */ /* 0x000ee400080010ff */
[----:B---3--:R-:W-:Y:S05]  /*4a70*/  @!P0 BRA `(.L_x_90) ;  /* 0xfffffffc00f08947 */ /* 0x008fea000383ffff */
[----:B------:R-:W-:Y:S05]  /*4a80*/  BRA `(.L_x_89) ;  /* 0x00000000000c7947 */ /* 0x000fea0003800000 */
.L_x_87:
[----:B------:R-:W-:-:S04]  /*4a90*/  UIADD3 UR4, UPT, UPT, UR17, 0x190, URZ ;  /* 0x0000019011047890 */ /* 0x000fc8000fffe0ff */
[----:B------:R-:W-:-:S09]  /*4aa0*/  UPRMT UR4, UR30, 0x654, UR4 ;  /* 0x000006541e047896 */ /* 0x000fd20008000004 */
[----:B------:R-:W-:Y:S03]  /*4ab0*/  SYNCS.ARRIVE.TRANS64.RED.A1T0 RZ, [UR4], RZ ;  /* 0x000000ffffff79a7 */ /* 0x000fe60008100404 */
.L_x_89:
[----:B-12---:R-:W-:Y:S01]  /*4ac0*/  SHF.L.U32 R5, RZ, 0x1f, RZ ;  /* 0x0000001fff057819 */ /* 0x006fe200000006ff */
[----:B------:R-:W-:Y:S01]  /*4ad0*/  UIADD3 UR4, UPT, UPT, UR17, 0x190, URZ ;  /* 0x0000019011047890 */ /* 0x000fe2000fffe0ff */
[----:B------:R-:W-:Y:S02]  /*4ae0*/  PLOP3.LUT P0, PT, PT, PT, UP0, 0x80, 0x8 ;  /* 0x000000000008781c */ /* 0x000fe40003f0f008 */
[----:B----4-:R-:W1:Y:S02]  /*4af0*/  SYNCS.PHASECHK.TRANS64.TRYWAIT P1, [UR17+0x190], R5 ;  /* 0x00019005ff0075a7 */ /* 0x010e640008021111 */
[----:B-1----:R-:W-:Y:S09]  /*4b00*/  @!P1 BRA `(.L_x_91) ;  /* 0x0000004000c89947 */ /* 0x002ff20003800000 */
.L_x_179:
[----:B------:R-:W-:Y:S01]  /*4b10*/  @!UP0 UPRMT UR4, UR30, 0x654, UR4 ;  /* 0x000006541e048896 */ /* 0x000fe20008000004 */
[----:B------:R-:W-:Y:S01]  /*4b20*/  LOP3.LUT R2, R3, 0xffff, RZ, 0xc0, !PT ;  /* 0x0000ffff03027812 */ /* 0x000fe200078ec0ff */
[----:B------:R-:W-:Y:S02]  /*4b30*/  IMAD.MOV.U32 R3, RZ, RZ, 0xffff ;  /* 0x0000ffffff037424 */ /* 0x000fe400078e00ff */
[----:B-1----:R-:W-:Y:S01]  /*4b40*/  IMAD.MOV.U32 R5, RZ, RZ, 0x1 ;  /* 0x00000001ff057424 */ /* 0x002fe200078e00ff */
[----:B------:R-:W-:-:S04]  /*4b50*/  SHF.R.U32.HI R2, RZ, 0x5, R2 ;  /* 0x00000005ff027819 */ /* 0x000fc80000011602 */
[----:B------:R-:W-:Y:S01]  /*4b60*/  @!P0 SYNCS.ARRIVE.TRANS64.RED.A1T0 RZ, [UR4], RZ ;  /* 0x000000ffffff89a7 */ /* 0x000fe20008100404 */
[----:B------:R-:W-:Y:S01]  /*4b70*/  NOP ;  /* 0x0000000000007918 */ /* 0x000fe20000000000 */
[----:B------:R-:W1:Y:S01]  /*4b80*/  LDS R0, [UR8+0x14] ;  /* 0x00001408ff007984 */ /* 0x000e620008000800 */
[-C--:B------:R-:W-:Y:S02]  /*4b90*/  SHF.L.U32 R3, R3, R2.reuse, RZ ;  /* 0x0000000203037219 */ /* 0x080fe400000006ff */
[----:B------:R-:W-:Y:S02]  /*4ba0*/  SHF.L.U32 R5, R5, R2, RZ ;  /* 0x0000000205057219 */ /* 0x000fe400000006ff */
[----:B-1----:R-:W-:-:S04]  /*4bb0*/  LOP3.LUT R0, R0, R3, RZ, 0xc0, !PT ;  /* 0x0000000300007212 */ /* 0x002fc800078ec0ff */
[----:B------:R-:W-:-:S13]  /*4bc0*/  ISETP.NE.AND P0, PT, R0, R3, PT ;  /* 0x000000030000720c */ /* 0x000fda0003f05270 */
[----:B------:R-:W-:Y:S05]  /*4bd0*/  @P0 BRA `(.L_x_92) ;  /* 0x00000000005c0947 */ /* 0x000fea0003800000 */
[----:B------:R-:W1:Y:S02]  /*4be0*/  LDS R0, [UR8+0x18] ;  /* 0x00001808ff007984 */ /* 0x000e640008000800 */
[----:B-1----:R-:W-:-:S04]  /*4bf0*/  LOP3.LUT R0, R0, R5, RZ, 0xc0, !PT ;  /* 0x0000000500007212 */ /* 0x002fc800078ec0ff */
[----:B------:R-:W-:-:S13]  /*4c00*/  ISETP.NE.AND P0, PT, R0, R5, PT ;  /* 0x000000050000720c */ /* 0x000fda0003f05270 */
[----:B------:R-:W-:Y:S05]  /*4c10*/  @P0 BRA `(.L_x_93) ;  /* 0x0000000000400947 */ /* 0x000fea0003800000 */
[----:B------:R-:W-:Y:S01]  /*4c20*/  R2UR UR4, R3 ;  /* 0x00000000030472ca */ /* 0x000fe200000e0000 */
[----:B------:R-:W1:Y:S01]  /*4c30*/  S2R R2, SR_LANEID ;  /* 0x0000000000027919 */ /* 0x000e620000000000 */
[----:B------:R-:W-:-:S04]  /*4c40*/  LOP3.LUT R5, RZ, R5, RZ, 0x33, !PT ;  /* 0x00000005ff057212 */ /* 0x000fc800078e33ff */
[----:B---3--:R-:W2:Y:S07]  /*4c50*/  REDUX UR6, R5 ;  /* 0x00000000050673c4 */ /* 0x008eae0000000000 */
[----:B------:R-:W-:-:S03]  /*4c60*/  ULOP3.LUT UR5, URZ, UR4, URZ, 0x33, !UPT ;  /* 0x00000004ff057292 */ /* 0x000fc6000f8e33ff */
[----:B------:R-:W-:Y:S02]  /*4c70*/  VOTEU.ANY UR4, UPT, PT ;  /* 0x0000000000047886 */ /* 0x000fe400038e0100 */
[----:B------:R-:W-:Y:S01]  /*4c80*/  UFLO.U32 UR4, UR4 ;  /* 0x00000004000472bd */ /* 0x000fe200080e0000 */
[----:B------:R-:W-:-:S04]  /*4c90*/  IMAD.U32 R0, RZ, RZ, UR5 ;  /* 0x00000005ff007e24 */ /* 0x000fc8000f8e00ff */
[----:B------:R-:W3:Y:S02]  /*4ca0*/  REDUX UR7, R0 ;  /* 0x00000000000773c4 */ /* 0x000ee40000000000 */
[----:B------:R4:W-:Y:S01]  /*4cb0*/  UTCATOMSWS.AND URZ, UR5 ;  /* 0x0000000500ff79e3 */ /* 0x0009e20008000000 */
[----:B-1----:R-:W-:Y:S01]  /*4cc0*/  ISETP.EQ.U32.AND P0, PT, R2, UR4, PT ;  /* 0x0000000402007c0c */ /* 0x002fe2000bf02070 */
[----:B--2---:R-:W-:Y:S02]  /*4cd0*/  IMAD.U32 R2, RZ, RZ, UR6 ;  /* 0x00000006ff027e24 */ /* 0x004fe4000f8e00ff */
[----:B---3--:R-:W-:-:S10]  /*4ce0*/  IMAD.U32 R3, RZ, RZ, UR7 ;  /* 0x00000007ff037e24 */ /* 0x008fd4000f8e00ff */
[----:B------:R4:W-:Y:S04]  /*4cf0*/  @P0 ATOMS.AND RZ, [UR8+0x14], R3 ;  /* 0x00001403ffff098c */ /* 0x0009e8000a800008 */
[----:B------:R4:W-:Y:S01]  /*4d00*/  @P0 ATOMS.AND RZ, [UR8+0x18], R2 ;  /* 0x00001802ffff098c */ /* 0x0009e2000a800008 */
[----:B------:R-:W-:Y:S05]  /*4d10*/  BRA `(.L_x_94) ;  /* 0x0000000000147947 */ /* 0x000fea0003800000 */
.L_x_93:
[----:B------:R-:W-:Y:S02]  /*4d20*/  MOV R2, 0x4d40 ;  /* 0x00004d4000027802 */ /* 0x000fe40000000f00 */
[----:B---3-5:R-:W-:Y:S05]  /*4d30*/  CALL.REL.NOINC `($__internal_0_$__cuda_sm10x_tcgen05_guardrail_trap_col_being_dealloced_not_returned_by_alloc) ;  /* 0x0000004000e07944 */ /* 0x028fea0003c00000 */
[----:B------:R-:W-:Y:S05]  /*4d40*/  BRA `(.L_x_94) ;  /* 0x0000000000087947 */ /* 0x000fea0003800000 */
.L_x_92:
[----:B------:R-:W-:Y:S02]  /*4d50*/  MOV R2, 0x4d70 ;  /* 0x00004d7000027802 */ /* 0x000fe40000000f00 */
[----:B---3-5:R-:W-:Y:S05]  /*4d60*/  CALL.REL.NOINC `($__internal_2_$__cuda_sm10x_tcgen05_guardrail_trap_unallocated_columns_being_dealloced) ;  /* 0x0000004000ec7944 */ /* 0x028fea0003c00000 */
.L_x_94:
[----:B------:R-:W-:Y:S01]  /*4d70*/  NOP ;  /* 0x0000000000007918 */ /* 0x000fe20000000000 */
[----:B----4-:R-:W-:Y:S05]  /*4d80*/  EXIT ;  /* 0x000000000000794d */ /* 0x010fea0003800000 */
.L_x_66:
[----:B------:R-:W-:-:S09]  /*4d90*/  UISETP.NE.OR UP0, UPT, UR18, 0x3, !UP3 ;  /* 0x000000031200788c */ /* 0x000fd2000df05670 */
[----:B------:R-:W-:Y:S05]  /*4da0*/  BRA.U UP0, `(.L_x_95) ;  /* 0x0000000d00547547 */ /* 0x000fea000b800000 */
[----:B------:R-:W2:Y:S01]  /*4db0*/  LDCU.64 UR4, c[0x0][0x888] ;  /* 0x00011100ff0477ac */ /* 0x000ea20008000a00 */
[----:B------:R-:W3:Y:S01]  /*4dc0*/  S2UR UR10, SR_CgaCtaId ;  /* 0x00000000000a79c3 */ /* 0x000ee20000008800 */
[----:B------:R-:W-:Y:S01]  /*4dd0*/  HFMA2 R10, -RZ, RZ, 0, 5.9604644775390625e-08 ;  /* 0x00000001ff0a7431 */ /* 0x000fe200000001ff */
[----:B------:R-:W-:Y:S01]  /*4de0*/  MOV R8, RZ ;  /* 0x000000ff00087202 */ /* 0x000fe20000000f00 */
[----:B------:R-:W4:Y:S01]  /*4df0*/  LDCU UR27, c[0x0][0x370] ;  /* 0x00006e00ff1b77ac */ /* 0x000f220008000800 */
[----:B------:R-:W-:Y:S01]  /*4e00*/  HFMA2 R2, -RZ, RZ, 0, 0.0078125 ;  /* 0x00002000ff027431 */ /* 0x000fe200000001ff */
[----:B------:R-:W4:Y:S03]  /*4e10*/  LDCU.128 UR28, c[0x0][0xb10] ;  /* 0x00016200ff1c77ac */ /* 0x000f260008000c00 */
[----:B------:R-:W1:Y:S01]  /*4e20*/  LDC.64 R12, c[0x0][0x348] ;  /* 0x0000d200ff0c7b82 */ /* 0x000e620000000a00 */
[----:B------:R-:W3:Y:S01]  /*4e30*/  LDCU UR26, c[0x0][0x374] ;  /* 0x00006e80ff1a77ac */ /* 0x000ee20008000800 */
[----:B------:R-:W3:Y:S01]  /*4e40*/  LDCU.64 UR24, c[0x0][0x890] ;  /* 0x00011200ff1877ac */ /* 0x000ee20008000a00 */
[----:B------:R-:W3:Y:S01]  /*4e50*/  LDCU UR18, c[0x0][0xb0c] ;  /* 0x00016180ff1277ac */ /* 0x000ee20008000800 */
[----:B--2---:R-:W-:Y:S01]  /*4e60*/  UISETP.NE.U32.AND UP0, UPT, UR4, URZ, UPT ;  /* 0x000000ff0400728c */ /* 0x004fe2000bf05070 */
[----:B------:R-:W2:Y:S01]  /*4e70*/  LDCU UR36, c[0x0][0xb20] ;  /* 0x00016400ff2477ac */ /* 0x000ea20008000800 */
[----:B------:R-:W2:Y:S01]  /*4e80*/  LDCU UR4, c[0x0][0xb30] ;  /* 0x00016600ff0477ac */ /* 0x000ea20008000800 */
[----:B------:R-:W-:Y:S01]  /*4e90*/  UMOV UR19, 0x400 ;  /* 0x0000040000137882 */ /* 0x000fe20000000000 */
[----:B----4-:R-:W-:-:S02]  /*4ea0*/  UIMAD.WIDE.U32 UR6, UR27, UR28, URZ ;  /* 0x0000001c1b0672a5 */ /* 0x010fc4000f8e00ff */
[----:B---3--:R-:W-:Y:S02]  /*4eb0*/  UIMAD.WIDE.U32 UR8, UR26, UR31, URZ ;  /* 0x0000001f1a0872a5 */ /* 0x008fe4000f8e00ff */
[----:B------:R-:W-:Y:S02]  /*4ec0*/  ULEA UR19, UR10, UR19, 0x18 ;  /* 0x000000130a137291 */ /* 0x000fe4000f8ec0ff */
[----:B------:R-:W-:Y:S02]  /*4ed0*/  UISETP.NE.U32.AND UP6, UPT, UR24, URZ, UPT ;  /* 0x000000ff1800728c */ /* 0x000fe4000bfc5070 */
[----:B------:R-:W-:Y:S02]  /*4ee0*/  UIADD3 UR33, UPT, UPT, UR19, 0x140, URZ ;  /* 0x0000014013217890 */ /* 0x000fe4000fffe0ff */
[----:B------:R-:W-:Y:S02]  /*4ef0*/  UIADD3 UR32, UPT, UPT, UR19, 0x168, URZ ;  /* 0x0000016813207890 */ /* 0x000fe4000fffe0ff */
[----:B------:R-:W-:-:S02]  /*4f00*/  UISETP.NE.AND.EX UP5, UPT, UR5, URZ, UPT, UP0 ;  /* 0x000000ff0500728c */ /* 0x000fc4000bfa5300 */
[----:B------:R-:W-:Y:S01]  /*4f10*/  UISETP.NE.AND UP0, UPT, UR39, 0x1, UPT ;  /* 0x000000012700788c */ /* 0x000fe2000bf05270 */
[----:B------:R-:W-:Y:S01]  /*4f20*/  UMOV UR35, UR7 ;  /* 0x0000000700237c82 */ /* 0x000fe20008000000 */
[----:B------:R-:W-:Y:S01]  /*4f30*/  UMOV UR34, UR9 ;  /* 0x0000000900227c82 */ /* 0x000fe20008000000 */
[----:B------:R-:W-:Y:S02]  /*4f40*/  UISETP.NE.AND UP0, UPT, UR18, 0x1, UPT ;  /* 0x000000011200788c */ /* 0x000fe4000bf05270 */
[----:B------:R-:W-:Y:S02]  /*4f50*/  UPLOP3.LUT UP1, UPT, UPT, UPT, UPT, 0x40, 0x4 ;  /* 0x000000000004789c */ /* 0x000fe40003f2e870 */
[----:B------:R-:W-:Y:S01]  /*4f60*/  UISETP.GE.AND UP3, UPT, UR39, 0x1, UPT ;  /* 0x000000012700788c */ /* 0x000fe2000bf66270 */
[----:B------:R-:W3:Y:S01]  /*4f70*/  LDCU.64 UR16, c[0x0][0xb28] ;  /* 0x00016500ff1077ac */ /* 0x000ee20008000a00 */
[----:B------:R-:W-:Y:S02]  /*4f80*/  UISETP.NE.AND.EX UP6, UPT, UR25, URZ, UPT, UP6 ;  /* 0x000000ff1900728c */ /* 0x000fe4000bfc5360 */
[----:B------:R-:W-:-:S02]  /*4f90*/  UPRMT UR33, UR10, 0x654, UR33 ;  /* 0x000006540a217896 */ /* 0x000fc40008000021 */
[----:B------:R-:W-:Y:S02]  /*4fa0*/  UPRMT UR32, URZ, 0x654, UR32 ;  /* 0x00000654ff207896 */ /* 0x000fe40008000020 */
[----:B------:R-:W-:Y:S02]  /*4fb0*/  USHF.R.U32.HI UR35, URZ, UR29, UR35 ;  /* 0x0000001dff237299 */ /* 0x000fe40008011623 */
[----:B--2---:R-:W-:Y:S02]  /*4fc0*/  USHF.R.U32.HI UR34, URZ, UR36, UR34 ;  /* 0x00000024ff227299 */ /* 0x004fe40008011622 */
[----:B------:R-:W-:Y:S02]  /*4fd0*/  UISETP.NE.AND UP0, UPT, UR30, 0x1, UPT ;  /* 0x000000011e00788c */ /* 0x000fe4000bf05270 */
[----:B-1----:R-:W-:-:S11]  /*4fe0*/  UISETP.NE.AND UP4, UPT, UR4, 0x1, UPT ;  /* 0x000000010400788c */ /* 0x002fd6000bf85270 */
.L_x_103:
[----:B------:R-:W-:Y:S04]  /*4ff0*/  SHF.L.U32 R3, R8, 0x1f, RZ ;  /* 0x0000001f08037819 */ /* 0x000fe800000006ff */
[----:B-1----:R-:W1:Y:S02]  /*5000*/  SYNCS.PHASECHK.TRANS64.TRYWAIT P0, [UR19+0x160], R3 ;  /* 0x00016003ff0075a7 */ /* 0x002e640008001113 */
[----:B-1----:R-:W-:Y:S05]  /*5010*/  @!P0 BRA `(.L_x_96) ;  /* 0x0000003c009c8947 */ /* 0x002fea0003800000 */
.L_x_181:
[----:B------:R-:W2:Y:S01]  /*5020*/  LDS.128 R4, [UR19+0x1a0] ;  /* 0x0001a013ff047984 */ /* 0x000ea20008000c00 */
[----:B------:R-:W-:Y:S01]  /*5030*/  UISETP.GE.AND UP0, UPT, UR39, 0x1, UPT ;  /* 0x000000012700788c */ /* 0x000fe2000bf06270 */
[----:B------:R-:W-:Y:S01]  /*5040*/  @!PT LDS RZ, [RZ] ;  /* 0x00000000fffff984 */ /* 0x000fe20000000800 */
[----:B------:R-:W-:Y:S01]  /*5050*/  @!PT LDS RZ, [RZ] ;  /* 0x00000000fffff984 */ /* 0x000fe20000000800 */
[----:B------:R-:W-:Y:S01]  /*5060*/  @!PT LDS RZ, [RZ] ;  /* 0x00000000fffff984 */ /* 0x000fe20000000800 */
[----:B------:R-:W-:Y:S01]  /*5070*/  @!PT LDS RZ, [RZ] ;  /* 0x00000000fffff984 */ /* 0x000fe20000000800 */
[----:B------:R4:W-:Y:S06]  /*5080*/  MEMBAR.ALL.CTA ;  /* 0x0000000000007992 */ /* 0x0009ec0000008000 */
[----:B----4-:R-:W4:Y:S02]  /*5090*/  FENCE.VIEW.ASYNC.S ;  /* 0x00000000000073c6 */ /* 0x010f240000000000 */
[----:B----4-:R-:W-:Y:S01]  /*50a0*/  SYNCS.ARRIVE.TRANS64.RED.A1T0 RZ, [UR32], RZ ;  /* 0x000000ffffff79a7 */ /* 0x010fe20008100420 */
[----:B--2---:R-:W-:Y:S11]  /*50b0*/  LOP3.LUT P0, RZ, R6, 0x1, RZ, 0xc0, !PT ;  /* 0x0000000106ff7812 */ /* 0x004ff6000780c0ff */
[----:B------:R-:W-:Y:S02]  /*50c0*/  @!UPT UIADD3 URZ, UPT, UPT, URZ, URZ, URZ ;  /* 0x000000fffffff290 */ /* 0x000fe4000fffe0ff */
[----:B------:R-:W-:Y:S01]  /*50d0*/  VOTEU.ANY UP3, P0 ;  /* 0x0000000000ff7886 */ /* 0x000fe20000060100 */
[----:B------:R-:W-:Y:S11]  /*50e0*/  PLOP3.LUT P1, PT, PT, PT, UP3, 0x80, 0x8 ;  /* 0x000000000008781c */ /* 0x000ff60003f2f038 */
[----:B------:R-:W-:Y:S02]  /*50f0*/  @!UPT UIADD3 URZ, UPT, UPT, URZ, URZ, URZ ;  /* 0x000000fffffff290 */ /* 0x000fe4000fffe0ff */
[----:B-1----:R-:W-:Y:S02]  /*5100*/  @P1 MOV R3, R4 ;  /* 0x0000000400031202 */ /* 0x002fe40000000f00 */
[----:B------:R-:W-:Y:S02]  /*5110*/  @P1 LOP3.LUT R0, R5, 0xffff, RZ, 0xc0, !PT ;  /* 0x0000ffff05001812 */ /* 0x000fe400078ec0ff */
[----:B------:R-:W-:Y:S02]  /*5120*/  @P1 R2UR UR5, R3 ;  /* 0x00000000030512ca */ /* 0x000fe400000e0000 */
[----:B------:R-:W-:Y:S11]  /*5130*/  @P1 R2UR UR4, R0 ;  /* 0x00000000000412ca */ /* 0x000ff600000e0000 */
[----:B------:R-:W-:Y:S02]  /*5140*/  @UP3 UMOV UR15, UR5 ;  /* 0x00000005000f3c82 */ /* 0x000fe40008000000 */
[----:B------:R-:W-:Y:S01]  /*5150*/  @UP3 UMOV UR14, UR4 ;  /* 0x00000004000e3c82 */ /* 0x000fe20008000000 */
[----:B------:R-:W-:Y:S05]  /*5160*/  BRA.U !UP0, `(.L_x_97) ;  /* 0x0000000108c07547 */ /* 0x000fea000b800000 */
[----:B------:R-:W-:Y:S02]  /*5170*/  UIMAD.WIDE.U32 UR8, UR14, UR31, URZ ;  /* 0x0000001f0e0872a5 */ /* 0x000fe4000f8e00ff */
[----:B------:R-:W-:Y:S02]  /*5180*/  UP2UR UR22, UPR, URZ, 0x4 ;  /* 0x00000004ff167883 */ /* 0x000fe40008000000 */
[----:B------:R-:W-:Y:S02]  /*5190*/  UISETP.NE.AND UP2, UPT, UR30, 0x1, UPT ;  /* 0x000000011e00788c */ /* 0x000fe4000bf45270 */
[----:B------:R-:W-:Y:S02]  /*51a0*/  UIMAD.WIDE.U32 UR10, UR15, UR28, URZ ;  /* 0x0000001c0f0a72a5 */ /* 0x000fe4000f8e00ff */
[----:B------:R-:W-:Y:S02]  /*51b0*/  USEL UR4, UR26, UR34, !UP2 ;  /* 0x000000221a047287 */ /* 0x000fe4000d000000 */
[----:B------:R-:W-:Y:S02]  /*51c0*/  UISETP.NE.AND UP0, UPT, UR18, 0x1, UPT ;  /* 0x000000011200788c */ /* 0x000fe4000bf05270 */
[----:B------:R-:W-:Y:S02]  /*51d0*/  UP2UR UR23, UPR, URZ, 0x2 ;  /* 0x00000002ff177883 */ /* 0x000fe40008000000 */
[----:B------:R-:W-:Y:S02]  /*51e0*/  UISETP.NE.AND UP1, UPT, UR39, 0x1, UPT ;  /* 0x000000012700788c */ /* 0x000fe4000bf25270 */
[----:B---3--:R-:W-:Y:S02]  /*51f0*/  UIMAD.WIDE.U32 UR12, UR4, UR16, URZ ;  /* 0x00000010040c72a5 */ /* 0x008fe4000f8e00ff */
[----:B------:R-:W-:Y:S01]  /*5200*/  USEL UR7, UR27, UR35, !UP0 ;  /* 0x000000231b077287 */ /* 0x000fe2000c000000 */
[----:B------:R-:W-:Y:S02]  /*5210*/  UMOV UR5, UR9 ;  /* 0x0000000900057c82 */ /* 0x000fe40008000000 */
[----:B------:R-:W-:Y:S02]  /*5220*/  USHF.R.U32.HI UR6, URZ, UR36, UR5 ;  /* 0x00000024ff067299 */ /* 0x000fe40008011605 */
[----:B------:R-:W-:Y:S02]  /*5230*/  UIMAD.WIDE.U32 UR20, UR7, UR16, URZ ;  /* 0x00000010071472a5 */ /* 0x000fe4000f8e00ff */
[----:B------:R-:W-:Y:S02]  /*5240*/  USEL UR6, UR14, UR6, !UP2 ;  /* 0x000000060e067287 */ /* 0x000fe4000d000000 */
[----:B------:R-:W-:Y:S01]  /*5250*/  UISETP.NE.AND UP2, UPT, UR22, URZ, UPT ;  /* 0x000000ff1600728c */ /* 0x000fe2000bf45270 */
[----:B------:R-:W-:Y:S01]  /*5260*/  UMOV UR5, UR11 ;  /* 0x0000000b00057c82 */ /* 0x000fe20008000000 */
[----:B------:R-:W-:Y:S02]  /*5270*/  UIMAD.WIDE.U32 UR10, UR6, UR16, URZ ;  /* 0x00000010060a72a5 */ /* 0x000fe4000f8e00ff */
[----:B------:R-:W-:Y:S03]  /*5280*/  USHF.R.U32.HI UR8, URZ, UR29, UR5 ;  /* 0x0000001dff087299 */ /* 0x000fe60008011605 */
[----:B------:R-:W-:Y:S02]  /*5290*/  UMOV UR5, UR13 ;  /* 0x0000000d00057c82 */ /* 0x000fe40008000000 */
[----:B------:R-:W-:Y:S03]  /*52a0*/  @UP1 USHF.R.U32.HI UR4, URZ, UR17, UR5 ;  /* 0x00000011ff041299 */ /* 0x000fe60008011605 */
[----:B------:R-:W-:Y:S01]  /*52b0*/  UMOV UR5, UR21 ;  /* 0x0000001500057c82 */ /* 0x000fe20008000000 */
[----:B------:R-:W-:Y:S02]  /*52c0*/  UIMAD UR4, UR39, UR4, URZ ;  /* 0x00000004270472a4 */ /* 0x000fe4000f8e02ff */
[----:B------:R-:W-:Y:S02]  /*52d0*/  @UP1 USHF.R.U32.HI UR7, URZ, UR17, UR5 ;  /* 0x00000011ff071299 */ /* 0x000fe40008011605 */
[----:B------:R-:W-:Y:S02]  /*52e0*/  USEL UR5, UR15, UR8, !UP0 ;  /* 0x000000080f057287 */ /* 0x000fe4000c000000 */
[----:B------:R-:W-:Y:S02]  /*52f0*/  UIMAD UR8, UR39, UR7, URZ ;  /* 0x00000007270872a4 */ /* 0x000fe4000f8e02ff */
[----:B------:R-:W-:Y:S03]  /*5300*/  UISETP.GE.AND UP0, UPT, UR6, UR4, UPT ;  /* 0x000000040600728c */ /* 0x000fe6000bf06270 */
[----:B------:R-:W-:Y:S01]  /*5310*/  UMOV UR4, UR11 ;  /* 0x0000000b00047c82 */ /* 0x000fe20008000000 */
[----:B------:R-:W-:Y:S02]  /*5320*/  UISETP.GE.OR UP0, UPT, UR5, UR8, UP0 ;  /* 0x000000080500728c */ /* 0x000fe40008706670 */
[----:B------:R-:W-:Y:S02]  /*5330*/  USHF.R.U32.HI UR4, URZ, UR17, UR4 ;  /* 0x00000011ff047299 */ /* 0x000fe40008011604 */
[----:B------:R-:W-:Y:S02]  /*5340*/  UIMAD.WIDE.U32 UR8, UR5, UR16, URZ ;  /* 0x00000010050872a5 */ /* 0x000fe4000f8e00ff */
[----:B------:R-:W-:Y:S04]  /*5350*/  USEL UR10, UR6, UR4, !UP1 ;  /* 0x00000004060a7287 */ /* 0x000fe8000c800000 */
[----:B------:R-:W-:Y:S01]  /*5360*/  UIADD3 UR11, UPT, UPT, -UR10, URZ, URZ ;  /* 0x000000ff0a0b7290 */ /* 0x000fe2000fffe1ff */
[----:B------:R-:W-:Y:S02]  /*5370*/  @!UP0 UMOV UR4, UR9 ;  /* 0x0000000900048c82 */ /* 0x000fe40008000000 */
[----:B------:R-:W-:Y:S02]  /*5380*/  @!UP0 USHF.R.U32.HI UR4, URZ, UR17, UR4 ;  /* 0x00000011ff048299 */ /* 0x000fe40008011604 */
[----:B------:R-:W-:Y:S02]  /*5390*/  UIMAD UR8, UR39, UR11, UR6 ;  /* 0x0000000b270872a4 */ /* 0x000fe4000f8e0206 */
[----:B------:R-:W-:Y:S02]  /*53a0*/  @!UP0 USEL UR4, UR5, UR4, !UP1 ;  /* 0x0000000405048287 */ /* 0x000fe4000c800000 */
[----:B------:R-:W-:Y:S02]  /*53b0*/  UISETP.NE.AND UP1, UPT, UR23, URZ, UPT ;  /* 0x000000ff1700728c */ /* 0x000fe4000bf25270 */
[----:B------:R-:W-:Y:S02]  /*53c0*/  @!UP0 UIMAD UR8, UR7, UR8, UR4 ;  /* 0x00000008070882a4 */ /* 0x000fe4000f8e0204 */
[----:B------:R-:W-:Y:S02]  /*53d0*/  @!UP0 UIADD3 UR9, UPT, UPT, UR10, -UR4, URZ ;  /* 0x800000040a098290 */ /* 0x000fe4000fffe0ff */
[----:B------:R-:W-:Y:S02]  /*53e0*/  UIADD3 UR4, UPT, UPT, -UR5, URZ, URZ ;  /* 0x000000ff05047290 */ /* 0x000fe4000fffe1ff */
[----:B------:R-:W-:Y:S02]  /*53f0*/  UIADD3 UR7, UPT, UPT, -UR6, URZ, URZ ;  /* 0x000000ff06077290 */ /* 0x000fe4000fffe1ff */
[----:B------:R-:W-:Y:S02]  /*5400*/  @!UP0 UIMAD UR6, UR9, UR39, UR5 ;  /* 0x00000027090682a4 */ /* 0x000fe4000f8e0205 */
[----:B------:R-:W-:Y:S02]  /*5410*/  UIMAD UR15, UR18, UR4, UR15 ;  /* 0x00000004120f72a4 */ /* 0x000fe4000f8e020f */
[----:B------:R-:W-:Y:S01]  /*5420*/  UIMAD UR14, UR30, UR7, UR14 ;  /* 0x000000071e0e72a4 */ /* 0x000fe2000f8e020e */
[----:B------:R-:W-:Y:S02]  /*5430*/  @!UP0 UMOV UR5, UR8 ;  /* 0x0000000800058c82 */ /* 0x000fe40008000000 */
[----:B------:R-:W-:Y:S02]  /*5440*/  UIMAD UR15, UR5, UR18, UR15 ;  /* 0x00000012050f72a4 */ /* 0x000fe4000f8e020f */
[----:B------:R-:W-:Y:S11]  /*5450*/  UIMAD UR14, UR6, UR30, UR14 ;  /* 0x0000001e060e72a4 */ /* 0x000ff6000f8e020e */
[----:B------:R-:W-:Y:S01]  /*5460*/  @!UPT UIADD3 URZ, UPT, UPT, URZ, URZ, URZ ;  /* 0x000000fffffff290 */ /* 0x000fe2000fffe0ff */
.L_x_97:
[----:B------:R-:W1:Y:S01]  /*5470*/  @!UP4 LDCU.128 UR8, c[0x0][0xb10] ;  /* 0x00016200ff08c7ac */ /* 0x000e620008000c00 */
[----:B------:R-:W-:Y:S02]  /*5480*/  ISETP.NE.U32.AND P2, PT, RZ, UR24, PT ;  /* 0x00000018ff007c0c */ /* 0x000fe4000bf45070 */
[----:B------:R-:W-:Y:S02]  /*5490*/  SHF.L.U32 R3, R10, 0x1f, RZ ;  /* 0x0000001f0a037819 */ /* 0x000fe400000006ff */
[----:B------:R-:W-:Y:S01]  /*54a0*/  ISETP.NE.AND.EX P2, PT, RZ, UR25, PT, P2 ;  /* 0x00000019ff007c0c */ /* 0x000fe2000bf45320 */
[----:B------:R-:W2:Y:S01]  /*54b0*/  @!UP4 LDCU UR5, c[0x0][0xb0c] ;  /* 0x00016180ff05c7ac */ /* 0x000ea20008000800 */
[----:B-1----:R-:W-:Y:S07]  /*54c0*/  UIMAD.WIDE.U32 UR6, UR15, UR8, URZ ;  /* 0x000000080f0672a5 */ /* 0x002fee000f8e00ff */
[----:B------:R-:W-:Y:S01]  /*54d0*/  @!UP4 UMOV UR4, UR7 ;  /* 0x000000070004cc82 */ /* 0x000fe20008000000 */
[----:B--2---:R-:W-:Y:S02]  /*54e0*/  @!UP4 UISETP.NE.AND UP0, UPT, UR5, 0x1, UPT ;  /* 0x000000010500c88c */ /* 0x004fe4000bf05270 */
[----:B------:R-:W-:Y:S02]  /*54f0*/  @!UP4 USHF.R.U32.HI UR4, URZ, UR9, UR4 ;  /* 0x00000009ff04c299 */ /* 0x000fe40008011604 */
[----:B------:R-:W-:Y:S02]  /*5500*/  UIMAD.WIDE.U32 UR6, UR14, UR11, URZ ;  /* 0x0000000b0e0672a5 */ /* 0x000fe4000f8e00ff */
[----:B------:R-:W-:Y:S02]  /*5510*/  @!UP4 USEL UR8, UR15, UR4, !UP0 ;  /* 0x000000040f08c287 */ /* 0x000fe4000c000000 */
[----:B------:R-:W-:Y:S03]  /*5520*/  @!UP4 UISETP.NE.AND UP0, UPT, UR10, 0x1, UPT ;  /* 0x000000010a00c88c */ /* 0x000fe6000bf05270 */
[----:B------:R-:W-:Y:S02]  /*5530*/  @!UP4 UMOV UR6, UR7 ;  /* 0x000000070006cc82 */ /* 0x000fe40008000000 */
[----:B------:R-:W1:Y:S02]  /*5540*/  @!UP4 LDCU UR4, c[0x0][0xb20] ;  /* 0x00016400ff04c7ac */ /* 0x000e640008000800 */
[----:B-1----:R-:W-:Y:S04]  /*5550*/  @!UP4 USHF.R.U32.HI UR6, URZ, UR4, UR6 ;  /* 0x00000004ff06c299 */ /* 0x002fe80008011606 */
[----:B------:R-:W-:Y:S04]  /*5560*/  @!UP4 USEL UR6, UR14, UR6, !UP0 ;  /* 0x000000060e06c287 */ /* 0x000fe8000c000000 */
[----:B------:R-:W-:Y:S02]  /*5570*/  @!UP4 UIADD3 UR4, UPT, UPT, -UR8, UR6, URZ ;  /* 0x000000060804c290 */ /* 0x000fe4000fffe1ff */
[----:B------:R-:W-:Y:S02]  /*5580*/  @!UP4 UIADD3 UR6, UPT, UPT, UR8, -UR6, URZ ;  /* 0x800000060806c290 */ /* 0x000fe4000fffe0ff */
[----:B------:R-:W-:Y:S02]  /*5590*/  @!UP4 UIMAD UR15, UR4, UR5, UR15 ;  /* 0x00000005040fc2a4 */ /* 0x000fe4000f8e020f */
[----:B------:R-:W-:Y:S01]  /*55a0*/  @!UP4 UIMAD UR14, UR6, UR10, UR14 ;  /* 0x0000000a060ec2a4 */ /* 0x000fe2000f8e020e */
[----:B------:R-:W-:Y:S11]  /*55b0*/  BRA.U UP1, `(.L_x_98) ;  /* 0x0000000101107547 */ /* 0x000ff6000b800000 */
[----:B------:R-:W-:Y:S04]  /*55c0*/  MOV R0, UR38 ;  /* 0x0000002600007c02 */ /* 0x000fe80008000f00 */
[----:B------:R-:W-:Y:S04]  /*55d0*/  SHF.L.U32 R9, R0, 0x1f, RZ ;  /* 0x0000001f00097819 */ /* 0x000fe800000006ff */
[----:B------:R-:W1:Y:S02]  /*55e0*/  SYNCS.PHASECHK.TRANS64.TRYWAIT P0, [UR19+0x158], R9 ;  /* 0x00015809ff0075a7 */ /* 0x000e640008001113 */
[----:B-1----:R-:W-:Y:S05]  /*55f0*/  @!P0 BRA `(.L_x_99) ;  /* 0x00000038003c8947 */ /* 0x002fea0003800000 */
.L_x_98:
[----:B------:R-:W-:Y:S05]  /*5600*/  BRA.U !UP6, `(.L_x_100) ;  /* 0x000000010e387547 */ /* 0x000fea000b800000 */
[----:B------:R-:W-:Y:S01]  /*5610*/  UPLOP3.LUT UP2, UPT, UPT, UPT, UP5, 0x80, 0x8 ;  /* 0x000000000008789c */ /* 0x000fe20003f4f050 */
[----:B-1----:R-:W-:Y:S01]  /*5620*/  HFMA2 R0, -RZ, RZ, 0, 5.9604644775390625e-08 ;  /* 0x00000001ff007431 */ /* 0x002fe200000001ff */
[----:B------:R-:W1:Y:S01]  /*5630*/  LDCU.64 UR8, c[0x0][0x358] ;  /* 0x00006b00ff0877ac */ /* 0x000e620008000a00 */
[----:B------:R-:W-:Y:S03]  /*5640*/  IMAD.MOV.U32 R156, RZ, RZ, 0x1 ;  /* 0x00000001ff9c7424 */ /* 0x000fe600078e00ff */
[----:B------:R-:W-:Y:S05]  /*5650*/  PLOP3.LUT P0, PT, PT, PT, UP2, 0x80, 0x8 ;  /* 0x000000000008781c */ /* 0x000fea0003f0f028 */
[----:B------:R-:W2:Y:S01]  /*5660*/  @UP2 LDCU.64 UR4, c[0x0][0x888] ;  /* 0x00011100ff0427ac */ /* 0x000ea20008000a00 */
[----:B------:R-:W-:Y:S07]  /*5670*/  @UP2 UIMAD UR6, UR46, UR24, URZ ;  /* 0x000000182e0622a4 */ /* 0x000fee000f8e02ff */
[----:B------:R-:W-:Y:S01]  /*5680*/  @!P0 PRMT R156, R0, 0x7610, R156 ;  /* 0x00007610009c8816 */ /* 0x000fe2000000009c */
[----:B--2---:R-:W-:Y:S06]  /*5690*/  @UP2 UIMAD.WIDE UR4, UR6, 0x4, UR4 ;  /* 0x00000004060428a5 */ /* 0x004fec000f8e0204 */
[----:B------:R-:W-:Y:S01]  /*56a0*/  IMAD.U32 R14, RZ, RZ, UR4 ;  /* 0x00000004ff0e7e24 */ /* 0x000fe2000f8e00ff */
[----:B------:R-:W-:Y:S04]  /*56b0*/  MOV R15, UR5 ;  /* 0x00000005000f7c02 */ /* 0x000fe80008000f00 */
[----:B------:R-:W2:Y:S01]  /*56c0*/  @!UP2 LDCU UR4, c[0x0][0x880] ;  /* 0x00011000ff04a7ac */ /* 0x000ea20008000800 */
[----:B-1---5:R4:W5:Y:S02]  /*56d0*/  @P0 LDG.E R71, desc[UR8][R14.64] ;  /* 0x000000080e470981 */ /* 0x022964000c1e1900 */
[----:B--2-4-:R-:W-:Y:S07]  /*56e0*/  @!P0 IMAD.U32 R71, RZ, RZ, UR4 ;  /* 0x00000004ff478e24 */ /* 0x014fee000f8e00ff */
.L_x_100:
[----:B-----5:R-:W-:Y:S01]  /*56f0*/  @!P2 FSETP.EQ.AND P0, PT, R71, RZ, PT ;  /* 0x000000ff4700a20b */ /* 0x020fe20003f02000 */
[----:B------:R-:W-:Y:S01]  /*5700*/  @!UPT UIADD3 URZ, UPT, UPT, URZ, URZ, URZ ;  /* 0x000000fffffff290 */ /* 0x000fe2000fffe0ff */
[----:B------:R-:W-:Y:S11]  /*5710*/  @!P2 BRA `(.L_x_101) ;  /* 0x000000000014a947 */ /* 0x000ff60003800000 */
[----:B------:R-:W-:Y:S02]  /*5720*/  LOP3.LUT P2, RZ, R156, 0xff, RZ, 0xc0, !PT ;  /* 0x000000ff9cff7812 */ /* 0x000fe4000784c0ff */
[----:B------:R-:W-:Y:S04]  /*5730*/  PLOP3.LUT P0, PT, PT, PT, UP2, 0x80, 0x8 ;  /* 0x000000000008781c */ /* 0x000fe80003f0f028 */
[----:B------:R-:W-:Y:S07]  /*5740*/  PLOP3.LUT P0, PT, P0, PT, PT, 0x8, 0x80 ;  /* 0x000000000080781c */ /* 0x000fee000070e170 */
[----:B------:R-:W-:Y:S11]  /*5750*/  @P2 FSETP.EQ.AND P0, PT, R71, RZ, PT ;  /* 0x000000ff4700220b */ /* 0x000ff60003f02000 */
[----:B------:R-:W-:Y:S02]  /*5760*/  @!UPT UIADD3 URZ, UPT, UPT, URZ, URZ, URZ ;  /* 0x000000fffffff290 */ /* 0x000fe4000fffe0ff */
.L_x_101:
[----:B------:R-:W2:Y:S01]  /*5770*/  SYNCS.PHASECHK.TRANS64.TRYWAIT P2, [UR19+0x148], R3 ;  /* 0x00014803ff0075a7 */ /* 0x000ea20008041113 */
[----:B------:R-:W-:Y:S04]  /*5780*/  @P1 SHF.R.U32.HI R4, RZ, 0x10, R5 ;  /* 0x00000010ff041819 */ /* 0x000fe80000011605 */
[----:B------:R-:W-:Y:S02]  /*5790*/  @P1 R2UR UR46, R4 ;  /* 0x00000000042e12ca */ /* 0x000fe400000e0000 */
[----:B------:R-:W-:Y:S01]  /*57a0*/  ELECT P1, URZ, PT ;  /* 0x0000000000ff782f */ /* 0x000fe20003820000 */
[----:B------:R-:W-:Y:S01]  /*57b0*/  @!UPT UIADD3 URZ, UPT, UPT, URZ, URZ, URZ ;  /* 0x000000fffffff290 */ /* 0x000fe2000fffe0ff */
[----:B--2---:R-:W-:Y:S11]  /*57c0*/  @!P2 BRA `(.L_x_102) ;  /* 0x0000003400e0a947 */ /* 0x004ff60003800000 */
.L_x_184:
[----:B------:R-:W-:Y:S02]  /*57d0*/  PLOP3.LUT P1, PT, P0, P1, PT, 0xf2, 0x2f ;  /* 0x00000000002f781c */ /* 0x000fe40000723e72 */
[----:B------:R-:W-:Y:S02]  /*57e0*/  R2UR UR37, R160 ;  /* 0x00000000a02572ca */ /* 0x000fe400000e0000 */
[----:B------:R-:W-:Y:S02]  /*57f0*/  LOP3.LUT R10, R10, 0x1, RZ, 0x3c, !PT ;  /* 0x000000010a0a7812 */ /* 0x000fe400078e3cff */
[----:B------:R-:W-:Y:S07]  /*5800*/  LOP3.LUT R8, R8, 0x1, RZ, 0x3c, !PT ;  /* 0x0000000108087812 */ /* 0x000fee00078e3cff */
[----:B------:R-:W-:Y:S01]  /*5810*/  VOTEU.ALL UP0, P1 ;  /* 0x0000000000ff7886 */ /* 0x000fe20000800000 */
[----:B-1----:R-:W-:Y:S04]  /*5820*/  @!P1 IADD3 R3, P0, PT, R12, 0x580, RZ ;  /* 0x000005800c039810 */ /* 0x002fe80007f1e0ff */
[----:B------:R-:W1:Y:S01]  /*5830*/  @!UP0 LDCU.128 UR20, c[0x0][0x980] ;  /* 0x00013000ff1487ac */ /* 0x000e620008000c00 */
[----:B------:R-:W-:Y:S01]  /*5840*/  @!P1 IMAD.X R0, RZ, RZ, R13, P0 ;  /* 0x000000ffff009224 */ /* 0x000fe200000e060d */
[----:B------:R-:W2:Y:S01]  /*5850*/  @!UP0 LDCU.64 UR6, c[0x0][0x990] ;  /* 0x00013200ff0687ac */ /* 0x000ea20008000a00 */
[----:B------:R-:W-:Y:S02]  /*5860*/  @!UP0 USHF.L.U32 UR11, UR45, 0x7, URZ ;  /* 0x000000072d0b8899 */ /* 0x000fe400080006ff */
[----:B------:R-:W-:Y:S02]  /*5870*/  @!UP0 USHF.L.U32 UR10, UR47, 0x6, URZ ;  /* 0x000000062f0a8899 */ /* 0x000fe400080006ff */
[----:B-1----:R-:W-:Y:S02]  /*5880*/  UIMAD.WIDE.U32 UR4, UR11, UR21, URZ ;  /* 0x000000150b0472a5 */ /* 0x002fe4000f8e00ff */
[----:B------:R-:W-:Y:S02]  /*5890*/  @!UP0 UISETP.NE.AND UP1, UPT, UR20, 0x1, UPT ;  /* 0x000000011400888c */ /* 0x000fe4000bf25270 */
[----:B------:R-:W-:Y:S02]  /*58a0*/  @!UP0 UIADD3 UR8, UPT, UPT, UR19, 0x200, URZ ;  /* 0x0000020013088890 */ /* 0x000fe4000fffe0ff */
[----:B------:R-:W-:Y:S02]  /*58b0*/  @!UP0 UIADD3 UR9, UPT, UPT, UR19, 0x140, URZ ;  /* 0x0000014013098890 */ /* 0x000fe4000fffe0ff */
[----:B------:R-:W-:Y:S02]  /*58c0*/  UIADD3 UR47, UPT, UPT, UR14, UR37, URZ ;  /* 0x000000250e2f7290 */ /* 0x000fe4000fffe0ff */
[----:B------:R-:W-:Y:S01]  /*58d0*/  UIADD3 UR45, UPT, UPT, UR15, UR63, URZ ;  /* 0x0000003f0f2d7290 */ /* 0x000fe2000fffe0ff */
[----:B------:R-:W-:Y:S02]  /*58e0*/  @!UP0 UMOV UR4, UR5 ;  /* 0x0000000500048c82 */ /* 0x000fe40008000000 */
[----:B------:R-:W-:Y:S04]  /*58f0*/  @!UP0 USHF.R.U32.HI UR4, URZ, UR22, UR4 ;  /* 0x00000016ff048299 */ /* 0x000fe80008011604 */
[----:B------:R-:W-:Y:S02]  /*5900*/  @!UP0 USEL UR12, UR11, UR4, !UP1 ;  /* 0x000000040b0c8287 */ /* 0x000fe4000c800000 */
[----:B------:R-:W-:Y:S02]  /*5910*/  @!UP0 UISETP.NE.AND UP1, UPT, UR23, 0x1, UPT ;  /* 0x000000011700888c */ /* 0x000fe4000bf25270 */
[----:B--2---:R-:W-:Y:S02]  /*5920*/  UIMAD.WIDE.U32 UR4, UR12, UR6, URZ ;  /* 0x000000060c0472a5 */ /* 0x004fe4000f8e00ff */
[----:B------:R-:W-:Y:S04]  /*5930*/  @!UP0 UPRMT UR6, URZ, 0x40, URZ ;  /* 0x00000040ff068896 */ /* 0x000fe800080000ff */
[----:B------:R-:W-:Y:S01]  /*5940*/  @!UP0 UPRMT UR6, UR6, 0x5410, URZ ;  /* 0x0000541006068896 */ /* 0x000fe200080000ff */
[----:B------:R-:W-:Y:S02]  /*5950*/  @!UP0 UMOV UR4, UR5 ;  /* 0x0000000500048c82 */ /* 0x000fe40008000000 */
[----:B------:R-:W-:Y:S04]  /*5960*/  @!UP0 USHF.R.U32.HI UR4, URZ, UR7, UR4 ;  /* 0x00000007ff048299 */ /* 0x000fe80008011604 */
[----:B------:R-:W-:Y:S02]  /*5970*/  @!UP0 USEL UR13, UR12, UR4, !UP1 ;  /* 0x000000040c0d8287 */ /* 0x000fe4000c800000 */
[----:B------:R-:W-:Y:S02]  /*5980*/  @!UP0 UIADD3 UR4, UPT, UPT, -UR12, URZ, URZ ;  /* 0x000000ff0c048290 */ /* 0x000fe4000fffe1ff */
[----:B------:R-:W-:Y:S02]  /*5990*/  @!UP0 UIADD3 UR5, UPT, UPT, -UR13, URZ, URZ ;  /* 0x000000ff0d058290 */ /* 0x000fe4000fffe1ff */
[----:B------:R-:W-:Y:S02]  /*59a0*/  @!UP0 UIMAD UR11, UR20, UR4, UR11 ;  /* 0x00000004140b82a4 */ /* 0x000fe4000f8e020b */
[----:B------:R-:W-:Y:S01]  /*59b0*/  @!UP0 UIMAD UR12, UR23, UR5, UR12 ;  /* 0x00000005170c82a4 */ /* 0x000fe2000f8e020c */
[----:B------:R-:W-:Y:S01]  /*59c0*/  @!P1 R2UR UR4, R0 ;  /* 0x00000000000492ca */ /* 0x000fe200000e0000 */
[----:B------:R-:W-:Y:S01]  /*59d0*/  VOTEU.ALL UP0, P1 ;  /* 0x0000000000ff7886 */ /* 0x000fe20000800000 */
[----:B------:R-:W-:Y:S01]  /*59e0*/  @!P1 R2UR UR5, R3 ;  /* 0x00000000030592ca */ /* 0x000fe200000e0000 */
[----:B------:R-:W-:Y:S10]  /*59f0*/  UPLOP3.LUT UP1, UPT, UPT, UPT, UPT, 0x80, 0x8 ;  /* 0x000000000008789c */ /* 0x000ff40003f2f070 */
[----:B------:R-:W-:Y:S02]  /*5a00*/  IMAD.U32 R5, RZ, RZ, UR4 ;  /* 0x00000004ff057e24 */ /* 0x000fe4000f8e00ff */
[----:B------:R-:W-:Y:S03]  /*5a10*/  IMAD.U32 R4, RZ, RZ, UR5 ;  /* 0x00000005ff047e24 */ /* 0x000fe6000f8e00ff */
[----:B------:R-:W-:Y:S02]  /*5a20*/  @!P1 R2UR UR5, R5 ;  /* 0x00000000050592ca */ /* 0x000fe400000e0000 */
[----:B------:R-:W-:Y:S11]  /*5a30*/  @!P1 R2UR UR4, R4 ;  /* 0x00000000040492ca */ /* 0x000ff600000e0000 */
[----:B------:R-:W-:Y:S02]  /*5a40*/  @!UPT UIADD3 URZ, UPT, UPT, URZ, URZ, URZ ;  /* 0x000000fffffff290 */ /* 0x000fe4000fffe0ff */
[----:B------:R1:W-:Y:S01]  /*5a50*/  @!UP0 UTMALDG.4D.IM2COL [UR8], [UR4], UR6 ;  /* 0x00000008040083b4 */ /* 0x0003e20008058006 */
[----:B------:R1:W-:Y:S01]  /*5a60*/  @!P1 SYNCS.ARRIVE.TRANS64.RED.A0TR RZ, [UR19+0x140], R2 ;  /* 0x00014002ffff99a7 */ /* 0x0003e20008300413 */
[----:B------:R-:W-:Y:S01]  /*5a70*/  SYNCS.ARRIVE.TRANS64.RED.A1T0 RZ, [UR33], RZ ;  /* 0x000000ffffff79a7 */ /* 0x000fe20008100421 */
[----:B------:R-:W-:Y:S05]  /*5a80*/  BRA.U UP3, `(.L_x_103) ;  /* 0xfffffff503587547 */ /* 0x000fea000b83ffff */
[----:B------:R-:W-:Y:S07]  /*5a90*/  MOV R0, UR19 ;  /* 0x0000001300007c02 */ /* 0x000fee0008000f00 */
.L_x_104:
[----:B--2---:R-:W-:-:S04]  /*5aa0*/  SHF.L.U32 R3, R10, 0x1f, RZ ;  /* 0x0000001f0a037819 */ /* 0x004fc800000006ff */
[----:B------:R2:W4:Y:S03]  /*5ab0*/  SYNCS.PHASECHK.TRANS64.TRYWAIT P0, [R0+URZ+0x148], R3 ;  /* 0x00014803000075a7 */ /* 0x00052600080011ff */
[----:B----4-:R-:W-:Y:S05]  /*5ac0*/  @!P0 NANOSLEEP.SYNCS 0x989680 ;  /* 0x009896800000895d */ /* 0x010fea0003900000 */
[----:B------:R-:W4:Y:S02]  /*5ad0*/  @!P0 SYNCS.PHASECHK.TRANS64 P0, [R0+URZ+0x148], R3 ;  /* 0x00014803000085a7 */ /* 0x000f2400080010ff */
[----:B-1-34-:R-:W-:Y:S05]  /*5ae0*/  @P0 EXIT ;  /* 0x000000000000094d */ /* 0x01afea0003800000 */
[----:B------:R-:W-:Y:S05]  /*5af0*/  BRA `(.L_x_104) ;  /* 0xfffffffc00e87947 */ /* 0x000fea000383ffff */
.L_x_95:
[----:B------:R-:W-:-:S06]  /*5b00*/  UISETP.GE.AND UP0, UPT, UR18, 0x4, UPT ;  /* 0x000000041200788c */ /* 0x000fcc000bf06270 */
[----:B------:R-:W-:-:S13]  /*5b10*/  PLOP3.LUT P0, PT, PT, PT, UP0, 0x80, 0x8 ;  /* 0x000000000008781c */ /* 0x000fda0003f0f008 */
[----:B-1----:R-:W-:Y:S05]  /*5b20*/  @!P0 EXIT ;  /* 0x000000000000894d */ /* 0x002fea0003800000 */
[----:B------:R-:W1:Y:S08]  /*5b30*/  S2UR UR4, SR_CgaCtaId ;  /* 0x00000000000479c3 */ /* 0x000e700000008800 */
[----:B------:R-:W-:Y:S01]  /*5b40*/  BAR.SYNC.DEFER_BLOCKING 0x6, 0xa0 ;  /* 0x0182800000007b1d */ /* 0x000fe20000010000 */
[C---:B------:R-:W-:Y:S01]  /*5b50*/  IMAD.SHL.U32 R0, R142.reuse, 0x40, RZ ;  /* 0x000000408e007824 */ /* 0x040fe200078e00ff */
[C---:B------:R-:W-:Y:S01]  /*5b60*/  SHF.L.U32 R69, R142.reuse, 0x10, RZ ;  /* 0x000000108e457819 */ /* 0x040fe200000006ff */
[C---:B------:R-:W-:Y:S01]  /*5b70*/  IMAD.SHL.U32 R155, R142.reuse, 0x8, RZ ;  /* 0x000000088e9b7824 */ /* 0x040fe200078e00ff */
[----:B------:R-:W-:Y:S01]  /*5b80*/  CS2R R152, SRZ ;  /* 0x0000000000987805 */ /* 0x000fe2000001ff00 */
[----:B------:R-:W-:Y:S01]  /*5b90*/  IMAD.SHL.U32 R3, R142, 0x10, RZ ;  /* 0x000000108e037824 */ /* 0x000fe200078e00ff */
[----:B------:R-:W-:Y:S01]  /*5ba0*/  UMOV UR44, 0x400 ;  /* 0x00000400002c7882 */ /* 0x000fe20000000000 */
[----:B------:R-:W-:Y:S01]  /*5bb0*/  LOP3.LUT R2, R0, 0x180, RZ, 0xc0, !PT ;  /* 0x0000018000027812 */ /* 0x000fe200078ec0ff */
[----:B------:R-:W2:Y:S01]  /*5bc0*/  LDC.64 R138, c[0x0][0x888] ;  /* 0x00022200ff8a7b82 */ /* 0x000ea20000000a00 */
[----:B------:R-:W-:Y:S01]  /*5bd0*/  IMAD.MOV.U32 R68, RZ, RZ, RZ ;  /* 0x000000ffff447224 */ /* 0x000fe200078e00ff */
[----:B------:R-:W-:Y:S01]  /*5be0*/  LOP3.LUT R69, R69, 0x600000, RZ, 0xc0, !PT ;  /* 0x0060000045457812 */ /* 0x000fe200078ec0ff */
[----:B------:R-:W-:Y:S01]  /*5bf0*/  IMAD.MOV.U32 R143, RZ, RZ, RZ ;  /* 0x000000ffff8f7224 */ /* 0x000fe200078e00ff */
[----:B------:R-:W-:Y:S01]  /*5c00*/  LOP3.LUT R155, R2, 0x30, R155, 0xf8, !PT ;  /* 0x00000030029b7812 */ /* 0x000fe200078ef89b */
[----:B------:R-:W3:Y:S03]  /*5c10*/  LDCU UR50, c[0x0][0x370] ;  /* 0x00006e00ff3277ac */ /* 0x000ee60008000800 */
[----:B------:R-:W4:Y:S01]  /*5c20*/  LDC.64 R140, c[0x0][0x890] ;  /* 0x00022400ff8c7b82 */ /* 0x000f220000000a00 */
[----:B------:R-:W-:Y:S01]  /*5c30*/  LOP3.LUT R155, R155, 0x1e40, R0, 0xf8, !PT ;  /* 0x00001e409b9b7812 */ /* 0x000fe200078ef800 */
[----:B------:R-:W2:Y:S01]  /*5c40*/  LDCU UR42, c[0x0][0xb0c] ;  /* 0x00016180ff2a77ac */ /* 0x000ea20008000800 */
[----:B------:R-:W2:Y:S05]  /*5c50*/  LDCU UR38, c[0x0][0xb30] ;  /* 0x00016600ff2677ac */ /* 0x000eaa0008000800 */
[----:B------:R-:W2:Y:S01]  /*5c60*/  LDC.64 R136, c[0x0][0x8b0] ;  /* 0x00022c00ff887b82 */ /* 0x000ea20000000a00 */
[----:B-1----:R-:W-:Y:S01]  /*5c70*/  ULEA UR44, UR4, UR44, 0x18 ;  /* 0x0000002c042c7291 */ /* 0x002fe2000f8ec0ff */
[----:B------:R-:W1:Y:S06]  /*5c80*/  LDCU.64 UR4, c[0x0][0xa90] ;  /* 0x00015200ff0477ac */ /* 0x000e6c0008000a00 */
[----:B------:R-:W2:Y:S01]  /*5c90*/  LDC.64 R134, c[0x0][0x8a8] ;  /* 0x00022a00ff867b82 */ /* 0x000ea20000000a00 */
[----:B------:R-:W-:Y:S01]  /*5ca0*/  VIADD R0, R155, UR44 ;  /* 0x0000002c9b007c36 */ /* 0x000fe20008000000 */
[----:B------:R-:W2:Y:S01]  /*5cb0*/  LDCU.64 UR60, c[0x0][0x888] ;  /* 0x00011100ff3c77ac */ /* 0x000ea20008000a00 */
[----:B------:R-:W3:Y:S01]  /*5cc0*/  LDS R4, [UR44+0x1b0] ;  /* 0x0001b02cff047984 */ /* 0x000ee20008000800 */
[----:B------:R-:W2:Y:S01]  /*5cd0*/  LDCU.64 UR40, c[0x0][0xb28] ;  /* 0x00016500ff2877ac */ /* 0x000ea20008000a00 */
[----:B------:R-:W2:Y:S01]  /*5ce0*/  LDCU.128 UR52, c[0x0][0xb10] ;  /* 0x00016200ff3477ac */ /* 0x000ea20008000c00 */
[----:B-1----:R-:W-:Y:S01]  /*5cf0*/  IMAD.U32 R159, RZ, RZ, UR4 ;  /* 0x00000004ff9f7e24 */ /* 0x002fe2000f8e00ff */
[----:B------:R-:W-:Y:S01]  /*5d00*/  UIADD3 UR4, UPT, UPT, UR44, 0x2200, URZ ;  /* 0x000022002c047890 */ /* 0x000fe2000fffe0ff */
[----:B------:R-:W-:Y:S01]  /*5d10*/  IMAD.U32 R158, RZ, RZ, UR5 ;  /* 0x00000005ff9e7e24 */ /* 0x000fe2000f8e00ff */
[----:B------:R-:W1:Y:S04]  /*5d20*/  LDCU.128 UR56, c[0x0][0xa80] ;  /* 0x00015000ff3877ac */ /* 0x000e680008000c00 */
[----:B------:R-:W-:Y:S01]  /*5d30*/  MOV R164, UR4 ;  /* 0x0000000400a47c02 */ /* 0x000fe20008000f00 */
[----:B------:R-:W1:Y:S01]  /*5d40*/  LDCU UR49, c[0x0][0x374] ;  /* 0x00006e80ff3177ac */ /* 0x000e620008000800 */
[----:B------:R-:W-:Y:S01]  /*5d50*/  UIADD3 UR62, UPT, UPT, UR44, 0x200, URZ ;  /* 0x000002002c3e7890 */ /* 0x000fe2000fffe0ff */
[C---:B---3--:R-:W-:Y:S01]  /*5d60*/  VIADD R5, R4.reuse, 0x40 ;  /* 0x0000004004057836 */ /* 0x048fe20000000000 */
[----:B------:R-:W-:-:S04]  /*5d70*/  LOP3.LUT R4, R4, 0xffff, RZ, 0xc0, !PT ;  /* 0x0000ffff04047812 */ /* 0x000fc800078ec0ff */
[----:B------:R-:W-:-:S05]  /*5d80*/  LOP3.LUT R5, R5, 0xffff, RZ, 0xc0, !PT ;  /* 0x0000ffff05057812 */ /* 0x000fca00078ec0ff */
[----:B------:R3:W-:Y:S02]  /*5d90*/  STL.64 [R1], R4 ;  /* 0x0000000401007387 */ /* 0x0007e40000100a00 */
[C---:B---3--:R-:W-:Y:S02]  /*5da0*/  LOP3.LUT R5, R3.reuse, 0x20, RZ, 0xc0, !PT ;  /* 0x0000002003057812 */ /* 0x048fe400078ec0ff */
[----:B------:R-:W-:Y:S02]  /*5db0*/  LOP3.LUT R3, R3, 0x40, RZ, 0xc0, !PT ;  /* 0x0000004003037812 */ /* 0x000fe400078ec0ff */
[--C-:B------:R-:W-:Y:S02]  /*5dc0*/  IADD3 R154, PT, PT, -R5, 0x200, R0.reuse ;  /* 0x00000200059a7810 */ /* 0x100fe40007ffe100 */
[----:B------:R-:W-:-:S03]  /*5dd0*/  IADD3 R163, PT, PT, -R3, 0x200, R0 ;  /* 0x0000020003a37810 */ /* 0x000fc60007ffe100 */
[----:B-12-4-:R-:W-:-:S07]  /*5de0*/  IMAD.IADD R162, R154, 0x1, -R3 ;  /* 0x000000019aa27824 */ /* 0x016fce00078e0a03 */
.L_x_122:
[----:B------:R-:W-:Y:S04]  /*5df0*/  SHF.L.U32 R3, R152, 0x1f, RZ ;  /* 0x0000001f98037819 */ /* 0x000fe800000006ff */
[----:B-1----:R-:W1:Y:S02]  /*5e00*/  SYNCS.PHASECHK.TRANS64.TRYWAIT P0, [UR44+0x160], R3 ;  /* 0x00016003ff0075a7 */ /* 0x002e64000800112c */
[----:B-12---:R-:W-:Y:S05]  /*5e10*/  @!P0 BRA `(.L_x_105) ;  /* 0x0000003000648947 */ /* 0x006fea0003800000 */
.L_x_186:
[----:B------:R-:W-:Y:S01]  /*5e20*/  LEA R2, R68, UR43, 0x2 ;  /* 0x0000002b44027c11 */ /* 0x000fe2000f8e10ff */
        /* <DEDUP_REMOVED lines=9> */
[----:B------:R-:W-:Y:S09]  /*5ec0*/  UPRMT UR4, URZ, 0x654, UR4 ;  /* 0x00000654ff047896 */ /* 0x000ff20008000004 */
[----:B---3--:R-:W-:Y:S01]  /*5ed0*/  SYNCS.ARRIVE.TRANS64.RED.A1T0 RZ, [UR4], RZ ;  /* 0x000000ffffff79a7 */ /* 0x008fe20008100404 */
[----:B------:R-:W5:Y:S01]  /*5ee0*/  LDL R2, [R2] ;  /* 0x0000000002027983 */ /* 0x000f620000100800 */
[----:B--2---:R-:W-:Y:S11]  /*5ef0*/  LOP3.LUT P0, RZ, R6, 0x1, RZ, 0xc0, !PT ;  /* 0x0000000106ff7812 */ /* 0x004ff6000780c0ff */
[----:B------:R-:W-:Y:S02]  /*5f00*/  @!UPT UIADD3 URZ, UPT, UPT, URZ, URZ, URZ ;  /* 0x000000fffffff290 */ /* 0x000fe4000fffe0ff */
[----:B------:R-:W-:Y:S01]  /*5f10*/  VOTEU.ANY UP1, P0 ;  /* 0x0000000000ff7886 */ /* 0x000fe20000020100 */
[----:B------:R-:W-:Y:S01]  /*5f20*/  PLOP3.LUT P0, PT, PT, PT, UP1, 0x80, 0x8 ;  /* 0x000000000008781c */ /* 0x000fe20003f0f018 */
[----:B------:R-:W-:Y:S11]  /*5f30*/  UP2UR UR48, UPR, URZ, 0x2 ;  /* 0x00000002ff307883 */ /* 0x000ff60008000000 */
[----:B------:R-:W-:Y:S01]  /*5f40*/  @!UPT UIADD3 URZ, UPT, UPT, URZ, URZ, URZ ;  /* 0x000000fffffff290 */ /* 0x000fe2000fffe0ff */
[----:B-1----:R-:W-:Y:S02]  /*5f50*/  @P0 MOV R3, R4 ;  /* 0x0000000400030202 */ /* 0x002fe40000000f00 */
[----:B------:R-:W-:Y:S02]  /*5f60*/  @P0 LOP3.LUT R0, R5, 0xffff, RZ, 0xc0, !PT ;  /* 0x0000ffff05000812 */ /* 0x000fe400078ec0ff */
[----:B------:R-:W-:Y:S02]  /*5f70*/  @P0 R2UR UR5, R3 ;  /* 0x00000000030502ca */ /* 0x000fe400000e0000 */
[----:B------:R-:W-:Y:S11]  /*5f80*/  @P0 R2UR UR4, R0 ;  /* 0x00000000000402ca */ /* 0x000ff600000e0000 */
[----:B------:R-:W-:Y:S02]  /*5f90*/  @UP1 UMOV UR37, UR5 ;  /* 0x0000000500251c82 */ /* 0x000fe40008000000 */
[----:B------:R-:W-:Y:S01]  /*5fa0*/  @UP1 UMOV UR36, UR4 ;  /* 0x0000000400241c82 */ /* 0x000fe20008000000 */
[----:B------:R-:W-:Y:S05]  /*5fb0*/  BRA.U !UP0, `(.L_x_106) ;  /* 0x0000000108cc7547 */ /* 0x000fea000b800000 */
[----:B------:R-:W1:Y:S01]  /*5fc0*/  LDCU UR9, c[0x0][0xb20] ;  /* 0x00016400ff0977ac */ /* 0x000e620008000800 */
[----:B------:R-:W-:Y:S02]  /*5fd0*/  UIMAD.WIDE.U32 UR4, UR49, UR55, URZ ;  /* 0x00000037310472a5 */ /* 0x000fe4000f8e00ff */
[----:B------:R-:W-:Y:S02]  /*5fe0*/  UIMAD.WIDE.U32 UR6, UR50, UR52, URZ ;  /* 0x00000034320672a5 */ /* 0x000fe4000f8e00ff */
[----:B------:R-:W-:Y:S02]  /*5ff0*/  UIMAD.WIDE.U32 UR10, UR36, UR55, URZ ;  /* 0x00000037240a72a5 */ /* 0x000fe4000f8e00ff */
[----:B------:R-:W-:Y:S02]  /*6000*/  UISETP.NE.AND UP0, UPT, UR54, 0x1, UPT ;  /* 0x000000013600788c */ /* 0x000fe4000bf05270 */
[----:B------:R-:W-:Y:S02]  /*6010*/  UISETP.NE.AND UP1, UPT, UR42, 0x1, UPT ;  /* 0x000000012a00788c */ /* 0x000fe4000bf25270 */
[----:B------:R-:W-:Y:S02]  /*6020*/  UISETP.NE.AND UP2, UPT, UR39, 0x1, UPT ;  /* 0x000000012700788c */ /* 0x000fe4000bf45270 */
[----:B------:R-:W-:Y:S01]  /*6030*/  UIMAD.WIDE.U32 UR12, UR37, UR52, URZ ;  /* 0x00000034250c72a5 */ /* 0x000fe2000f8e00ff */
[----:B------:R-:W-:Y:S01]  /*6040*/  UMOV UR4, UR5 ;  /* 0x0000000500047c82 */ /* 0x000fe20008000000 */
[----:B------:R-:W-:Y:S01]  /*6050*/  UMOV UR6, UR11 ;  /* 0x0000000b00067c82 */ /* 0x000fe20008000000 */
[----:B-1----:R-:W-:Y:S03]  /*6060*/  USHF.R.U32.HI UR8, URZ, UR9, UR4 ;  /* 0x00000009ff087299 */ /* 0x002fe60008011604 */
[----:B------:R-:W-:Y:S02]  /*6070*/  UMOV UR4, UR7 ;  /* 0x0000000700047c82 */ /* 0x000fe40008000000 */
[----:B------:R-:W-:Y:S02]  /*6080*/  USHF.R.U32.HI UR5, URZ, UR53, UR4 ;  /* 0x00000035ff057299 */ /* 0x000fe40008011604 */
[----:B------:R-:W-:Y:S02]  /*6090*/  USEL UR4, UR49, UR8, !UP0 ;  /* 0x0000000831047287 */ /* 0x000fe4000c000000 */
[----:B------:R-:W-:Y:S02]  /*60a0*/  USHF.R.U32.HI UR8, URZ, UR9, UR6 ;  /* 0x00000009ff087299 */ /* 0x000fe40008011606 */
[----:B------:R-:W-:Y:S02]  /*60b0*/  UIMAD.WIDE.U32 UR6, UR4, UR40, URZ ;  /* 0x00000028040672a5 */ /* 0x000fe4000f8e00ff */
[----:B------:R-:W-:Y:S02]  /*60c0*/  USEL UR9, UR50, UR5, !UP1 ;  /* 0x0000000532097287 */ /* 0x000fe4000c800000 */
[----:B------:R-:W-:Y:S02]  /*60d0*/  USEL UR8, UR36, UR8, !UP0 ;  /* 0x0000000824087287 */ /* 0x000fe4000c000000 */
[----:B------:R-:W-:Y:S01]  /*60e0*/  UIMAD.WIDE.U32 UR10, UR9, UR40, URZ ;  /* 0x00000028090a72a5 */ /* 0x000fe2000f8e00ff */
[----:B------:R-:W-:Y:S01]  /*60f0*/  UMOV UR6, UR7 ;  /* 0x0000000700067c82 */ /* 0x000fe20008000000 */
[----:B------:R-:W-:Y:S01]  /*6100*/  UMOV UR5, UR13 ;  /* 0x0000000d00057c82 */ /* 0x000fe20008000000 */
[----:B------:R-:W-:Y:S02]  /*6110*/  @UP2 USHF.R.U32.HI UR4, URZ, UR41, UR6 ;  /* 0x00000029ff042299 */ /* 0x000fe40008011606 */
[----:B------:R-:W-:Y:S02]  /*6120*/  USHF.R.U32.HI UR5, URZ, UR53, UR5 ;  /* 0x00000035ff057299 */ /* 0x000fe40008011605 */
[----:B------:R-:W-:Y:S02]  /*6130*/  UIMAD UR4, UR39, UR4, URZ ;  /* 0x00000004270472a4 */ /* 0x000fe4000f8e02ff */
[----:B------:R-:W-:Y:S02]  /*6140*/  USEL UR5, UR37, UR5, !UP1 ;  /* 0x0000000525057287 */ /* 0x000fe4000c800000 */
[----:B------:R-:W-:Y:S01]  /*6150*/  UISETP.GE.AND UP0, UPT, UR8, UR4, UPT ;  /* 0x000000040800728c */ /* 0x000fe2000bf06270 */
[----:B------:R-:W-:Y:S01]  /*6160*/  UMOV UR6, UR11 ;  /* 0x0000000b00067c82 */ /* 0x000fe20008000000 */
[----:B------:R-:W-:Y:S02]  /*6170*/  UIMAD.WIDE.U32 UR10, UR8, UR40, URZ ;  /* 0x00000028080a72a5 */ /* 0x000fe4000f8e00ff */
[----:B------:R-:W-:Y:S04]  /*6180*/  @UP2 USHF.R.U32.HI UR9, URZ, UR41, UR6 ;  /* 0x00000029ff092299 */ /* 0x000fe80008011606 */
[----:B------:R-:W-:Y:S01]  /*6190*/  UIMAD UR6, UR39, UR9, URZ ;  /* 0x00000009270672a4 */ /* 0x000fe2000f8e02ff */
[----:B------:R-:W-:Y:S03]  /*61a0*/  UMOV UR4, UR11 ;  /* 0x0000000b00047c82 */ /* 0x000fe60008000000 */
[----:B------:R-:W-:Y:S02]  /*61b0*/  UISETP.GE.OR UP0, UPT, UR5, UR6, UP0 ;  /* 0x000000060500728c */ /* 0x000fe40008706670 */
[----:B------:R-:W-:Y:S02]  /*61c0*/  USHF.R.U32.HI UR4, URZ, UR41, UR4 ;  /* 0x00000029ff047299 */ /* 0x000fe40008011604 */
[----:B------:R-:W-:Y:S02]  /*61d0*/  UIMAD.WIDE.U32 UR6, UR5, UR40, URZ ;  /* 0x00000028050672a5 */ /* 0x000fe4000f8e00ff */
[----:B------:R-:W-:Y:S02]  /*61e0*/  USEL UR11, UR8, UR4, !UP2 ;  /* 0x00000004080b7287 */ /* 0x000fe4000d000000 */
[----:B------:R-:W-:Y:S02]  /*61f0*/  UIADD3 UR6, UPT, UPT, -UR5, URZ, URZ ;  /* 0x000000ff05067290 */ /* 0x000fe4000fffe1ff */
[----:B------:R-:W-:Y:S02]  /*6200*/  UIADD3 UR10, UPT, UPT, -UR11, URZ, URZ ;  /* 0x000000ff0b0a7290 */ /* 0x000fe4000fffe1ff */
[----:B------:R-:W-:Y:S02]  /*6210*/  UIMAD UR6, UR42, UR6, UR37 ;  /* 0x000000062a0672a4 */ /* 0x000fe4000f8e0225 */
[----:B------:R-:W-:Y:S01]  /*6220*/  UIMAD UR10, UR39, UR10, UR8 ;  /* 0x0000000a270a72a4 */ /* 0x000fe2000f8e0208 */
[----:B------:R-:W-:Y:S01]  /*6230*/  @!UP0 UMOV UR4, UR7 ;  /* 0x0000000700048c82 */ /* 0x000fe20008000000 */
[----:B------:R-:W-:Y:S02]  /*6240*/  UIADD3 UR7, UPT, UPT, -UR8, URZ, URZ ;  /* 0x000000ff08077290 */ /* 0x000fe4000fffe1ff */
[----:B------:R-:W-:Y:S04]  /*6250*/  @!UP0 USHF.R.U32.HI UR4, URZ, UR41, UR4 ;  /* 0x00000029ff048299 */ /* 0x000fe80008011604 */
[----:B------:R-:W-:Y:S04]  /*6260*/  @!UP0 USEL UR4, UR5, UR4, !UP2 ;  /* 0x0000000405048287 */ /* 0x000fe8000d000000 */
[----:B------:R-:W-:Y:S02]  /*6270*/  @!UP0 UIMAD UR9, UR9, UR10, UR4 ;  /* 0x0000000a090982a4 */ /* 0x000fe4000f8e0204 */
[----:B------:R-:W-:Y:S02]  /*6280*/  @!UP0 UIADD3 UR10, UPT, UPT, UR11, -UR4, URZ ;  /* 0x800000040b0a8290 */ /* 0x000fe4000fffe0ff */
[----:B------:R-:W-:Y:S02]  /*6290*/  UIMAD UR4, UR54, UR7, UR36 ;  /* 0x00000007360472a4 */ /* 0x000fe4000f8e0224 */
[----:B------:R-:W-:Y:S03]  /*62a0*/  @!UP0 UIMAD UR8, UR10, UR39, UR5 ;  /* 0x000000270a0882a4 */ /* 0x000fe6000f8e0205 */
[----:B------:R-:W-:Y:S02]  /*62b0*/  @!UP0 UMOV UR5, UR9 ;  /* 0x0000000900058c82 */ /* 0x000fe40008000000 */
[----:B------:R-:W-:Y:S02]  /*62c0*/  UIMAD UR37, UR5, UR42, UR6 ;  /* 0x0000002a052572a4 */ /* 0x000fe4000f8e0206 */
[----:B------:R-:W-:Y:S11]  /*62d0*/  UIMAD UR36, UR8, UR54, UR4 ;  /* 0x00000036082472a4 */ /* 0x000ff6000f8e0204 */
[----:B------:R-:W-:Y:S01]  /*62e0*/  @!UPT UIADD3 URZ, UPT, UPT, URZ, URZ, URZ ;  /* 0x000000fffffff290 */ /* 0x000fe2000fffe0ff */
.L_x_106:
[----:B------:R-:W-:Y:S01]  /*62f0*/  UISETP.NE.AND UP0, UPT, UR38, 0x1, UPT ;  /* 0x000000012600788c */ /* 0x000fe2000bf05270 */
[----:B------:R-:W-:Y:S04]  /*6300*/  @P0 SHF.R.U32.HI R4, RZ, 0x10, R5 ;  /* 0x00000010ff040819 */ /* 0x000fe80000011605 */
[----:B------:R-:W-:Y:S06]  /*6310*/  @P0 R2UR UR51, R4 ;  /* 0x00000000043302ca */ /* 0x000fec00000e0000 */
[----:B------:R-:W1:Y:S01]  /*6320*/  @!UP0 LDCU.128 UR12, c[0x0][0xb10] ;  /* 0x00016200ff0c87ac */ /* 0x000e620008000c00 */
[----:B------:R-:W2:Y:S01]  /*6330*/  @!UP0 LDCU UR5, c[0x0][0xb0c] ;  /* 0x00016180ff0587ac */ /* 0x000ea20008000800 */
[----:B------:R-:W3:Y:S01]  /*6340*/  @!UP0 LDCU UR10, c[0x0][0xb20] ;  /* 0x00016400ff0a87ac */ /* 0x000ee20008000800 */
[----:B-1----:R-:W-:Y:S02]  /*6350*/  UIMAD.WIDE.U32 UR8, UR37, UR12, URZ ;  /* 0x0000000c250872a5 */ /* 0x002fe4000f8e00ff */
[----:B------:R-:W-:Y:S02]  /*6360*/  UIMAD.WIDE.U32 UR6, UR36, UR15, URZ ;  /* 0x0000000f240672a5 */ /* 0x000fe4000f8e00ff */
[----:B------:R-:W-:Y:S03]  /*6370*/  @!UP0 UISETP.NE.AND UP1, UPT, UR14, 0x1, UPT ;  /* 0x000000010e00888c */ /* 0x000fe6000bf25270 */
[----:B------:R-:W-:Y:S01]  /*6380*/  @!UP0 UMOV UR4, UR9 ;  /* 0x0000000900048c82 */ /* 0x000fe20008000000 */
[----:B--2---:R-:W-:Y:S02]  /*6390*/  @!UP0 UISETP.NE.AND UP2, UPT, UR5, 0x1, UPT ;  /* 0x000000010500888c */ /* 0x004fe4000bf45270 */
[----:B------:R-:W-:Y:S01]  /*63a0*/  @!UP0 USHF.R.U32.HI UR4, URZ, UR13, UR4 ;  /* 0x0000000dff048299 */ /* 0x000fe20008011604 */
[----:B------:R-:W-:Y:S02]  /*63b0*/  @!UP0 UMOV UR6, UR7 ;  /* 0x0000000700068c82 */ /* 0x000fe40008000000 */
[----:B---3--:R-:W-:Y:S02]  /*63c0*/  @!UP0 USHF.R.U32.HI UR6, URZ, UR10, UR6 ;  /* 0x0000000aff068299 */ /* 0x008fe40008011606 */
[----:B------:R-:W-:Y:S02]  /*63d0*/  @!UP0 USEL UR7, UR37, UR4, !UP2 ;  /* 0x0000000425078287 */ /* 0x000fe4000d000000 */
[----:B------:R-:W-:Y:S04]  /*63e0*/  @!UP0 USEL UR6, UR36, UR6, !UP1 ;  /* 0x0000000624068287 */ /* 0x000fe8000c800000 */
[----:B------:R-:W-:Y:S02]  /*63f0*/  @!UP0 UIADD3 UR4, UPT, UPT, -UR7, UR6, URZ ;  /* 0x0000000607048290 */ /* 0x000fe4000fffe1ff */
[----:B------:R-:W-:Y:S02]  /*6400*/  @!UP0 UIADD3 UR6, UPT, UPT, UR7, -UR6, URZ ;  /* 0x8000000607068290 */ /* 0x000fe4000fffe0ff */
[----:B------:R-:W-:Y:S02]  /*6410*/  @!UP0 UIMAD UR37, UR4, UR5, UR37 ;  /* 0x00000005042582a4 */ /* 0x000fe4000f8e0225 */
[----:B------:R-:W-:Y:S02]  /*6420*/  @!UP0 UIMAD UR36, UR6, UR14, UR36 ;  /* 0x0000000e062482a4 */ /* 0x000fe4000f8e0224 */
[----:B------:R-:W-:Y:S09]  /*6430*/  ULOP3.LUT UP0, URZ, UR62, 0x1b0, URZ, 0xc0, !UPT ;  /* 0x000001b03eff7892 */ /* 0x000ff2000f80c0ff */
[----:B------:R-:W-:Y:S05]  /*6440*/  BRA.U !UP0, `(.L_x_107) ;  /* 0x0000000108407547 */ /* 0x000fea000b800000 */
[----:B------:R-:W1:Y:S01]  /*6450*/  LDCU.64 UR8, c[0x4][0x80] ;  /* 0x01001000ff0877ac */ /* 0x000e620008000a00 */
[----:B------:R-:W-:Y:S01]  /*6460*/  MOV R15, 0x0 ;  /* 0x00000000000f7802 */ /* 0x000fe20000000f00 */
[----:B------:R-:W-:Y:S02]  /*6470*/  HFMA2 R12, -RZ, RZ, 0, 5.9604644775390625e-08 ;  /* 0x00000001ff0c7431 */ /* 0x000fe400000001ff */
[----:B------:R-:W-:Y:S02]  /*6480*/  IMAD.MOV.U32 R8, RZ, RZ, 0x70 ;  /* 0x00000070ff087424 */ /* 0x000fe400078e00ff */
[----:B------:R-:W-:Y:S01]  /*6490*/  IMAD.MOV.U32 R13, RZ, RZ, RZ ;  /* 0x000000ffff0d7224 */ /* 0x000fe200078e00ff */
[----:B------:R-:W2:Y:S01]  /*64a0*/  LDCU.64 UR6, c[0x4][0x88] ;  /* 0x01001100ff0677ac */ /* 0x000ea20008000a00 */
[----:B------:R-:W3:Y:S01]  /*64b0*/  LDC.64 R14, c[0x4][R15] ;  /* 0x010000000f0e7b82 */ /* 0x000ee20000000a00 */
[----:B------:R-:W4:Y:S01]  /*64c0*/  LDCU.64 UR4, c[0x4][0x8] ;  /* 0x01000100ff0477ac */ /* 0x000f220008000a00 */
[----:B-1----:R-:W-:Y:S01]  /*64d0*/  MOV R5, UR9 ;  /* 0x0000000900057c02 */ /* 0x002fe20008000f00 */
[----:B------:R-:W-:Y:S01]  /*64e0*/  IMAD.U32 R4, RZ, RZ, UR8 ;  /* 0x00000008ff047e24 */ /* 0x000fe2000f8e00ff */
[----:B--2---:R-:W-:Y:S01]  /*64f0*/  MOV R7, UR7 ;  /* 0x0000000700077c02 */ /* 0x004fe20008000f00 */
[----:B------:R-:W-:Y:S01]  /*6500*/  IMAD.U32 R6, RZ, RZ, UR6 ;  /* 0x00000006ff067e24 */ /* 0x000fe2000f8e00ff */
[----:B----4-:R-:W-:Y:S01]  /*6510*/  MOV R11, UR5 ;  /* 0x00000005000b7c02 */ /* 0x010fe20008000f00 */
[----:B------:R-:W-:Y:S02]  /*6520*/  IMAD.U32 R10, RZ, RZ, UR4 ;  /* 0x00000004ff0a7e24 */ /* 0x000fe4000f8e00ff */
[----:B------:R-:W-:Y:S07]  /*6530*/  LEPC R20, `(.L_x_107) ;  /* 0x000000001014794e */ /* 0x000fee0000000000 */
[----:B---3-5:R-:W-:Y:S05]  /*6540*/  CALL.ABS.NOINC R14 ;  /* 0x000000000e007343 */ /* 0x028fea0003c00000 */
.L_x_107:
[----:B------:R-:W-:Y:S01]  /*6550*/  LOP3.LUT P0, RZ, R164, 0x1b0, RZ, 0xc0, !PT ;  /* 0x000001b0a4ff7812 */ /* 0x000fe2000780c0ff */
[----:B------:R-:W-:Y:S11]  /*6560*/  BSSY.RECONVERGENT B6, `(.L_x_108) ;  /* 0x0000013000067945 */ /* 0x000ff60003800200 */
[----:B------:R-:W-:Y:S01]  /*6570*/  @!UPT UIADD3 URZ, UPT, UPT, URZ, URZ, URZ ;  /* 0x000000fffffff290 */ /* 0x000fe2000fffe0ff */
[----:B------:R-:W-:Y:S05]  /*6580*/  @!P0 BRA `(.L_x_109) ;  /* 0x0000000000408947 */ /* 0x000fea0003800000 */
        /* <DEDUP_REMOVED lines=16> */
.L_x_109:
[----:B------:R-:W-:Y:S05]  /*6690*/  BSYNC.RECONVERGENT B6 ;  /* 0x0000000000067941 */ /* 0x000fea0003800200 */
.L_x_108:
[----:B------:R-:W-:Y:S02]  /*66a0*/  R2UR UR4, R161 ;  /* 0x00000000a10472ca */ /* 0x000fe400000e0000 */
[----:B------:R-:W-:Y:S02]  /*66b0*/  ISETP.NE.U32.AND P3, PT, R140, RZ, PT ;  /* 0x000000ff8c00720c */ /* 0x000fe40003f65070 */
[----:B------:R-:W-:Y:S02]  /*66c0*/  ISETP.NE.U32.AND P4, PT, R136, RZ, PT ;  /* 0x000000ff8800720c */ /* 0x000fe40003f85070 */
[----:B------:R-:W-:Y:S02]  /*66d0*/  ISETP.NE.AND.EX P3, PT, R141, RZ, PT, P3 ;  /* 0x000000ff8d00720c */ /* 0x000fe40003f65330 */
[----:B------:R-:W-:Y:S02]  /*66e0*/  PLOP3.LUT P1, PT, PT, PT, PT, 0x8, 0x80 ;  /* 0x000000000080781c */ /* 0x000fe40003f2e170 */
[----:B------:R-:W-:Y:S03]  /*66f0*/  ISETP.NE.AND.EX P4, PT, R137, RZ, PT, P4 ;  /* 0x000000ff8900720c */ /* 0x000fe60003f85340 */
[----:B------:R-:W-:Y:S06]  /*6700*/  UISETP.NE.AND UP1, UPT, UR4, URZ, UPT ;  /* 0x000000ff0400728c */ /* 0x000fec000bf25270 */
[----:B------:R-:W-:Y:S05]  /*6710*/  PLOP3.LUT P0, PT, PT, PT, UP1, 0x80, 0x8 ;  /* 0x000000000008781c */ /* 0x000fea0003f0f018 */
[----:B------:R-:W1:Y:S08]  /*6720*/  @UP1 LDCU.64 UR4, c[0x0][0x888] ;  /* 0x00011100ff0417ac */ /* 0x000e700008000a00 */
[----:B------:R-:W-:Y:S01]  /*6730*/  @P0 PLOP3.LUT P1, PT, P3, PT, PT, 0x80, 0x8 ;  /* 0x000000000008081c */ /* 0x000fe20001f2f070 */
[----:B-1----:R-:W-:Y:S04]  /*6740*/  @UP1 UISETP.NE.U32.AND UP0, UPT, UR4, URZ, UPT ;  /* 0x000000ff0400128c */ /* 0x002fe8000bf05070 */
[----:B------:R-:W-:Y:S04]  /*6750*/  @UP1 UISETP.NE.AND.EX UP0, UPT, UR5, URZ, UPT, UP0 ;  /* 0x000000ff0500128c */ /* 0x000fe8000bf05300 */
[----:B------:R-:W-:Y:S01]  /*6760*/  @UP1 USEL UR4, URZ, 0xffffffff, UP0 ;  /* 0xffffffffff041887 */ /* 0x000fe20008000000 */
[----:B------:R-:W-:Y:S11]  /*6770*/  @!P3 BRA `(.L_x_110) ;  /* 0x000000000030b947 */ /* 0x000ff60003800000 */
[----:B------:R-:W-:Y:S01]  /*6780*/  ISETP.NE.U32.AND P2, PT, R138, RZ, PT ;  /* 0x000000ff8a00720c */ /* 0x000fe20003f45070 */
[----:B------:R-:W1:Y:S01]  /*6790*/  LDCU.64 UR6, c[0x0][0x358] ;  /* 0x00006b00ff0677ac */ /* 0x000e620008000a00 */
[----:B------:R-:W-:Y:S02]  /*67a0*/  IMAD.MOV.U32 R156, RZ, RZ, 0x1 ;  /* 0x00000001ff9c7424 */ /* 0x000fe400078e00ff */
[----:B------:R-:W-:Y:S11]  /*67b0*/  ISETP.NE.AND.EX P2, PT, R139, RZ, PT, P2 ;  /* 0x000000ff8b00720c */ /* 0x000ff60003f45320 */
[----:B------:R-:W-:Y:S02]  /*67c0*/  @!UPT UIADD3 URZ, UPT, UPT, URZ, URZ, URZ ;  /* 0x000000fffffff290 */ /* 0x000fe4000fffe0ff */
[----:B------:R-:W2:Y:S01]  /*67d0*/  @P2 LDC.64 R4, c[0x0][0x888] ;  /* 0x00022200ff042b82 */ /* 0x000ea20000000a00 */
[----:B------:R-:W-:Y:S04]  /*67e0*/  @P2 IMAD R0, R140, UR46, RZ ;  /* 0x0000002e8c002c24 */ /* 0x000fe8000f8e02ff */
[----:B--2---:R-:W-:Y:S04]  /*67f0*/  @P2 IMAD.WIDE R4, R0, 0x4, R4 ;  /* 0x0000000400042825 */ /* 0x004fe800078e0204 */
[----:B------:R-:W-:Y:S01]  /*6800*/  HFMA2 R0, -RZ, RZ, 0, 5.9604644775390625e-08 ;  /* 0x00000001ff007431 */ /* 0x000fe200000001ff */
[----:B-1---5:R1:W5:Y:S04]  /*6810*/  @P2 LDG.E R71, desc[UR6][R4.64] ;  /* 0x0000000604472981 */ /* 0x022368000c1e1900 */
[----:B------:R-:W-:Y:S01]  /*6820*/  @!P2 PRMT R156, R0, 0x7610, R156 ;  /* 0x00007610009ca816 */ /* 0x000fe2000000009c */
[----:B-1----:R-:W2:Y:S06]  /*6830*/  @!P2 LDC R71, c[0x0][0x880] ;  /* 0x00022000ff47ab82 */ /* 0x002eac0000000800 */
.L_x_110:
[----:B------:R-:W-:Y:S05]  /*6840*/  @!P4 BRA `(.L_x_111) ;  /* 0x000000000024c947 */ /* 0x000fea0003800000 */
[----:B------:R-:W-:Y:S01]  /*6850*/  ISETP.NE.U32.AND P2, PT, R134, RZ, PT ;  /* 0x000000ff8600720c */ /* 0x000fe20003f45070 */
[----:B------:R-:W1:Y:S03]  /*6860*/  LDCU.64 UR6, c[0x0][0x358] ;  /* 0x00006b00ff0677ac */ /* 0x000e660008000a00 */
[----:B------:R-:W-:Y:S11]  /*6870*/  ISETP.NE.AND.EX P2, PT, R135, RZ, PT, P2 ;  /* 0x000000ff8700720c */ /* 0x000ff60003f45320 */
[----:B------:R-:W-:Y:S02]  /*6880*/  @!UPT UIADD3 URZ, UPT, UPT, URZ, URZ, URZ ;  /* 0x000000fffffff290 */ /* 0x000fe4000fffe0ff */
[----:B------:R-:W3:Y:S01]  /*6890*/  @P2 LDC.64 R4, c[0x0][0x8a8] ;  /* 0x00022a00ff042b82 */ /* 0x000ee20000000a00 */
[----:B------:R-:W-:Y:S04]  /*68a0*/  @P2 IMAD R0, R136, UR46, RZ ;  /* 0x0000002e88002c24 */ /* 0x000fe8000f8e02ff */
[----:B---3--:R-:W-:Y:S05]  /*68b0*/  @P2 IMAD.WIDE R4, R0, 0x4, R4 ;  /* 0x0000000400042825 */ /* 0x008fea00078e0204 */
[----:B-1---5:R1:W5:Y:S02]  /*68c0*/  @P2 LDG.E R70, desc[UR6][R4.64] ;  /* 0x0000000604462981 */ /* 0x022364000c1e1900 */
[----:B-1----:R-:W3:Y:S02]  /*68d0*/  @!P2 LDC R70, c[0x0][0x8a0] ;  /* 0x00022800ff46ab82 */ /* 0x002ee40000000800 */
.L_x_111:
[----:B--2--5:R-:W-:Y:S01]  /*68e0*/  @P0 FSETP.NEU.AND P4, PT, R71, RZ, PT ;  /* 0x000000ff4700020b */ /* 0x024fe20003f8d000 */
[----:B------:R-:W-:Y:S01]  /*68f0*/  IMAD.U32 R3, RZ, RZ, UR4 ;  /* 0x00000004ff037e24 */ /* 0x000fe2000f8e00ff */
[----:B------:R-:W-:Y:S01]  /*6900*/  @P0 LOP3.LUT P2, RZ, R156, 0xff, RZ, 0xc0, !PT ;  /* 0x000000ff9cff0812 */ /* 0x000fe2000784c0ff */
[----:B------:R-:W-:Y:S01]  /*6910*/  BSSY B1, `(.L_x_112) ;  /* 0x000003e000017945 */ /* 0x000fe20003800000 */
[----:B------:R-:W-:Y:S01]  /*6920*/  @P0 SEL R4, RZ, 0xffffffff, P4 ;  /* 0xffffffffff040807 */ /* 0x000fe20002000000 */
[----:B------:R-:W-:Y:S01]  /*6930*/  IMAD.IADD R64, R69, 0x1, R2 ;  /* 0x0000000145407824 */ /* 0x000fe200078e0202 */
[----:B------:R-:W-:Y:S02]  /*6940*/  LEA R165, R68, UR44, 0x3 ;  /* 0x0000002c44a57c11 */ /* 0x000fe4000f8e18ff */
[----:B------:R-:W-:Y:S02]  /*6950*/  CS2R R130, SRZ ;  /* 0x0000000000827805 */ /* 0x000fe4000001ff00 */
[----:B------:R-:W-:Y:S02]  /*6960*/  @P1 SEL R4, R3, R4, !P2 ;  /* 0x0000000403041207 */ /* 0x000fe40005000000 */
[----:B------:R-:W-:Y:S02]  /*6970*/  CS2R R128, SRZ ;  /* 0x0000000000807805 */ /* 0x000fe4000001ff00 */
[----:B------:R-:W-:Y:S02]  /*6980*/  SHF.L.U32 R0, R153, 0x1f, RZ ;  /* 0x0000001f99007819 */ /* 0x000fe400000006ff */
[----:B------:R-:W-:Y:S02]  /*6990*/  CS2R R118, SRZ ;  /* 0x0000000000767805 */ /* 0x000fe4000001ff00 */
[----:B------:R-:W-:Y:S02]  /*69a0*/  @P0 LOP3.LUT R4, R4, 0x1, RZ, 0xc0, !PT ;  /* 0x0000000104040812 */ /* 0x000fe400078ec0ff */
[----:B------:R-:W-:Y:S02]  /*69b0*/  CS2R R116, SRZ ;  /* 0x0000000000747805 */ /* 0x000fe4000001ff00 */
[----:B------:R-:W-:Y:S02]  /*69c0*/  PLOP3.LUT P5, PT, PT, PT, PT, 0x8, 0x80 ;  /* 0x000000000080781c */ /* 0x000fe40003fae170 */
[----:B------:R-:W-:Y:S02]  /*69d0*/  CS2R R102, SRZ ;  /* 0x0000000000667805 */ /* 0x000fe4000001ff00 */
[----:B------:R-:W-:Y:S02]  /*69e0*/  ISETP.NE.U32.OR P1, PT, R4, 0x1, !P0 ;  /* 0x000000010400780c */ /* 0x000fe40004725470 */
[----:B------:R-:W-:Y:S02]  /*69f0*/  CS2R R100, SRZ ;  /* 0x0000000000647805 */ /* 0x000fe4000001ff00 */
[----:B------:R-:W-:Y:S02]  /*6a00*/  CS2R R86, SRZ ;  /* 0x0000000000567805 */ /* 0x000fe4000001ff00 */
[----:B------:R-:W-:Y:S07]  /*6a10*/  CS2R R84, SRZ ;  /* 0x0000000000547805 */ /* 0x000fee000001ff00 */
[----:B------:R-:W-:Y:S04]  /*6a20*/  @P1 SHF.L.U32 R5, R143, 0x1f, RZ ;  /* 0x0000001f8f051819 */ /* 0x000fe800000006ff */
[----:B------:R-:W1:Y:S01]  /*6a30*/  @P1 SYNCS.PHASECHK.TRANS64.TRYWAIT P0, [UR44+0x140], R5 ;  /* 0x00014005ff0015a7 */ /* 0x000e62000800112c */
[----:B------:R2:W4:Y:S01]  /*6a40*/  SYNCS.PHASECHK.TRANS64.TRYWAIT P4, [R165+URZ+0x170], R0 ;  /* 0x00017000a50075a7 */ /* 0x00052200080811ff */
[----:B-1----:R-:W-:Y:S01]  /*6a50*/  @P1 PLOP3.LUT P5, PT, P0, PT, PT, 0x8, 0x80 ;  /* 0x000000000080181c */ /* 0x002fe200007ae170 */
[----:B------:R-:W-:Y:S01]  /*6a60*/  @!UPT UIADD3 URZ, UPT, UPT, URZ, URZ, URZ ;  /* 0x000000fffffff290 */ /* 0x000fe2000fffe0ff */
[----:B--2-4-:R-:W-:Y:S11]  /*6a70*/  @!P1 BRA `(.L_x_113) ;  /* 0x00000000009c9947 */ /* 0x014ff60003800000 */
[----:B------:R-:W-:Y:S01]  /*6a80*/  ISETP.NE.U32.AND P0, PT, RZ, UR60, PT ;  /* 0x0000003cff007c0c */ /* 0x000fe2000bf05070 */
[----:B------:R-:W-:Y:S01]  /*6a90*/  BSSY B0, `(.L_x_114) ;  /* 0x0000016000007945 */ /* 0x000fe20003800000 */
[----:B------:R-:W-:Y:S02]  /*6aa0*/  FSETP.NEU.AND P2, PT, R71, RZ, PT ;  /* 0x000000ff4700720b */ /* 0x000fe40003f4d000 */
[----:B------:R-:W-:Y:S02]  /*6ab0*/  CS2R R86, SRZ ;  /* 0x0000000000567805 */ /* 0x000fe4000001ff00 */
[----:B------:R-:W-:Y:S02]  /*6ac0*/  ISETP.NE.AND.EX P0, PT, RZ, UR61, PT, P0 ;  /* 0x0000003dff007c0c */ /* 0x000fe4000bf05300 */
[----:B------:R-:W-:Y:S02]  /*6ad0*/  CS2R R84, SRZ ;  /* 0x0000000000547805 */ /* 0x000fe4000001ff00 */
[----:B------:R-:W-:Y:S02]  /*6ae0*/  LOP3.LUT P1, RZ, R156, 0xff, RZ, 0xc0, !PT ;  /* 0x000000ff9cff7812 */ /* 0x000fe4000782c0ff */
[----:B------:R-:W-:Y:S02]  /*6af0*/  CS2R R102, SRZ ;  /* 0x0000000000667805 */ /* 0x000fe4000001ff00 */
[----:B------:R-:W-:Y:S02]  /*6b00*/  SEL R2, RZ, 0xffffffff, P2 ;  /* 0xffffffffff027807 */ /* 0x000fe40001000000 */
[----:B------:R-:W-:Y:S02]  /*6b10*/  CS2R R100, SRZ ;  /* 0x0000000000647805 */ /* 0x000fe4000001ff00 */
[----:B------:R-:W-:Y:S02]  /*6b20*/  SEL R3, RZ, 0xffffffff, P0 ;  /* 0xffffffffff037807 */ /* 0x000fe40000000000 */
[----:B------:R-:W-:Y:S02]  /*6b30*/  CS2R R118, SRZ ;  /* 0x0000000000767805 */ /* 0x000fe4000001ff00 */
[----:B------:R-:W-:Y:S02]  /*6b40*/  CS2R R116, SRZ ;  /* 0x0000000000747805 */ /* 0x000fe4000001ff00 */
[----:B------:R-:W-:Y:S02]  /*6b50*/  CS2R R130, SRZ ;  /* 0x0000000000827805 */ /* 0x000fe4000001ff00 */
[----:B------:R-:W-:Y:S02]  /*6b60*/  @P3 SEL R2, R3, R2, !P1 ;  /* 0x0000000203023207 */ /* 0x000fe40004800000 */
[----:B------:R-:W-:Y:S02]  /*6b70*/  CS2R R128, SRZ ;  /* 0x0000000000807805 */ /* 0x000fe4000001ff00 */
[----:B------:R-:W-:Y:S04]  /*6b80*/  LOP3.LUT R2, R2, 0x1, RZ, 0xc0, !PT ;  /* 0x0000000102027812 */ /* 0x000fe800078ec0ff */
[----:B------:R-:W-:Y:S01]  /*6b90*/  ISETP.NE.U32.AND P0, PT, R2, 0x1, PT ;  /* 0x000000010200780c */ /* 0x000fe20003f05070 */
[----:B------:R-:W-:Y:S01]  /*6ba0*/  @!UPT UIADD3 URZ, UPT, UPT, URZ, URZ, URZ ;  /* 0x000000fffffff290 */ /* 0x000fe2000fffe0ff */
[----:B------:R-:W-:Y:S11]  /*6bb0*/  @!P5 BRA `(.L_x_115) ;  /* 0x00000000000cd947 */ /* 0x000ff60003800000 */
[----:B------:R-:W-:Y:S04]  /*6bc0*/  SHF.L.U32 R3, R143, 0x1f, RZ ;  /* 0x0000001f8f037819 */ /* 0x000fe800000006ff */
[----:B------:R-:W1:Y:S02]  /*6bd0*/  SYNCS.PHASECHK.TRANS64.TRYWAIT P1, [UR44+0x140], R3 ;  /* 0x00014003ff0075a7 */ /* 0x000e64000802112c */
[----:B-1----:R-:W-:Y:S05]  /*6be0*/  @!P1 BRA `(.L_x_116) ;  /* 0x0000002400089947 */ /* 0x002fea0003800000 */
.L_x_115:
[----:B------:R-:W-:Y:S05]  /*6bf0*/  BSYNC B0 ;  /* 0x0000000000007941 */ /* 0x000fea0003800000 */
.L_x_114:
[----:B------:R2:W4:Y:S01]  /*6c00*/  @P0 LDS.128 R84, [R155+UR44+0x200] ;  /* 0x0002002c9b540984 */ /* 0x0005220008000c00 */
[----:B------:R-:W5:Y:S01]  /*6c10*/  S2UR UR5, SR_CgaCtaId ;  /* 0x00000000000579c3 */ /* 0x000f620000008800 */
[----:B------:R-:W-:Y:S01]  /*6c20*/  UIADD3 UR4, UPT, UPT, UR44, 0x148, URZ ;  /* 0x000001482c047890 */ /* 0x000fe2000fffe0ff */
[----:B------:R-:W-:Y:S01]  /*6c30*/  LOP3.LUT R143, R143, 0x1, RZ, 0x3c, !PT ;  /* 0x000000018f8f7812 */ /* 0x000fe200078e3cff */
[----:B------:R2:W1:Y:S04]  /*6c40*/  @P0 LDS.128 R100, [R154+0x10] ;  /* 0x000010009a640984 */ /* 0x0004680000000c00 */
[----:B------:R2:W1:Y:S04]  /*6c50*/  @P0 LDS.128 R116, [R163+0x20] ;  /* 0x00002000a3740984 */ /* 0x0004680000000c00 */
[----:B------:R2:W1:Y:S01]  /*6c60*/  @P0 LDS.128 R128, [R162+0x30] ;  /* 0x00003000a2800984 */ /* 0x0004620000000c00 */
[----:B------:R-:W-:Y:S01]  /*6c70*/  @!PT LDS RZ, [RZ] ;  /* 0x00000000fffff984 */ /* 0x000fe20000000800 */
[----:B------:R-:W-:Y:S01]  /*6c80*/  @!PT LDS RZ, [RZ] ;  /* 0x00000000fffff984 */ /* 0x000fe20000000800 */
[----:B------:R-:W-:Y:S01]  /*6c90*/  @!PT LDS RZ, [RZ] ;  /* 0x00000000fffff984 */ /* 0x000fe20000000800 */
[----:B------:R-:W-:Y:S01]  /*6ca0*/  @!PT LDS RZ, [RZ] ;  /* 0x00000000fffff984 */ /* 0x000fe20000000800 */
[----:B------:R3:W-:Y:S06]  /*6cb0*/  MEMBAR.ALL.CTA ;  /* 0x0000000000007992 */ /* 0x0007ec0000008000 */
[----:B---3--:R-:W3:Y:S01]  /*6cc0*/  FENCE.VIEW.ASYNC.S ;  /* 0x00000000000073c6 */ /* 0x008ee20000000000 */
[----:B-----5:R-:W-:Y:S09]  /*6cd0*/  UPRMT UR4, UR5, 0x654, UR4 ;  /* 0x0000065405047896 */ /* 0x020ff20008000004 */
[----:B---3--:R-:W-:Y:S03]  /*6ce0*/  SYNCS.ARRIVE.TRANS64.RED.A1T0 RZ, [UR4], RZ ;  /* 0x000000ffffff79a7 */ /* 0x008fe60008100404 */
.L_x_113:
[----:B------:R-:W-:Y:S05]  /*6cf0*/  BSYNC B1 ;  /* 0x0000000000017941 */ /* 0x000fea0003800000 */
.L_x_112:
[----:B-1----:R-:W-:Y:S04]  /*6d00*/  SHF.R.U32.HI R2, RZ, 0x15, R64 ;  /* 0x00000015ff027819 */ /* 0x002fe80000011640 */
[----:B------:R-:W-:Y:S01]  /*6d10*/  LOP3.LUT P0, RZ, R2, 0x3, R157, 0x48, !PT ;  /* 0x0000000302ff7812 */ /* 0x000fe2000780489d */
[----:B------:R-:W-:Y:S01]  /*6d20*/  @!UPT UIADD3 URZ, UPT, UPT, URZ, URZ, URZ ;  /* 0x000000fffffff290 */ /* 0x000fe2000fffe0ff */
[----:B------:R-:W-:Y:S11]  /*6d30*/  @P4 BRA `(.L_x_117) ;  /* 0x0000000000084947 */ /* 0x000ff60003800000 */
[----:B------:R-:W1:Y:S02]  /*6d40*/  SYNCS.PHASECHK.TRANS64.TRYWAIT P1, [R165+URZ+0x170], R0 ;  /* 0x00017000a50075a7 */ /* 0x000e6400080211ff */
[----:B-1----:R-:W-:Y:S05]  /*6d50*/  @!P1 BRA `(.L_x_118) ;  /* 0x0000002000c49947 */ /* 0x002fea0003800000 */
.L_x_117:
[----:B------:R-:W-:Y:S05]  /*6d60*/  @!P0 BRA `(.L_x_119) ;  /* 0x0000000000408947 */ /* 0x000fea0003800000 */
[----:B------:R-:W1:Y:S01]  /*6d70*/  LDCU.64 UR8, c[0x4][0x70] ;  /* 0x01000e00ff0877ac */ /* 0x000e620008000a00 */
[----:B------:R-:W-:Y:S01]  /*6d80*/  MOV R3, 0x0 ;  /* 0x0000000000037802 */ /* 0x000fe20000000f00 */
[----:B------:R-:W-:Y:S02]  /*6d90*/  HFMA2 R12, -RZ, RZ, 0, 5.9604644775390625e-08 ;  /* 0x00000001ff0c7431 */ /* 0x000fe400000001ff */
[----:B------:R-:W-:Y:S02]  /*6da0*/  IMAD.MOV.U32 R8, RZ, RZ, 0x192 ;  /* 0x00000192ff087424 */ /* 0x000fe400078e00ff */
[----:B------:R-:W-:Y:S01]  /*6db0*/  IMAD.MOV.U32 R13, RZ, RZ, RZ ;  /* 0x000000ffff0d7224 */ /* 0x000fe200078e00ff */
[----:B------:R-:W5:Y:S01]  /*6dc0*/  LDCU.64 UR6, c[0x4][0x78] ;  /* 0x01000f00ff0677ac */ /* 0x000f620008000a00 */
[----:B------:R-:W2:Y:S01]  /*6dd0*/  LDC.64 R2, c[0x4][R3] ;  /* 0x0100000003027b82 */ /* 0x000ea20000000a00 */
[----:B------:R-:W3:Y:S01]  /*6de0*/  LDCU.64 UR4, c[0x4][0x10] ;  /* 0x01000200ff0477ac */ /* 0x000ee20008000a00 */
[----:B-1----:R-:W-:Y:S01]  /*6df0*/  MOV R5, UR9 ;  /* 0x0000000900057c02 */ /* 0x002fe20008000f00 */
[----:B------:R-:W-:Y:S01]  /*6e00*/  IMAD.U32 R4, RZ, RZ, UR8 ;  /* 0x00000008ff047e24 */ /* 0x000fe2000f8e00ff */
[----:B-----5:R-:W-:Y:S01]  /*6e10*/  MOV R7, UR7 ;  /* 0x0000000700077c02 */ /* 0x020fe20008000f00 */
[----:B------:R-:W-:Y:S01]  /*6e20*/  IMAD.U32 R6, RZ, RZ, UR6 ;  /* 0x00000006ff067e24 */ /* 0x000fe2000f8e00ff */
[----:B---3--:R-:W-:Y:S01]  /*6e30*/  MOV R11, UR5 ;  /* 0x00000005000b7c02 */ /* 0x008fe20008000f00 */
[----:B------:R-:W-:Y:S02]  /*6e40*/  IMAD.U32 R10, RZ, RZ, UR4 ;  /* 0x00000004ff0a7e24 */ /* 0x000fe4000f8e00ff */
[----:B------:R-:W-:Y:S07]  /*6e50*/  LEPC R20, `(.L_x_119) ;  /* 0x000000001014794e */ /* 0x000fee0000000000 */
[----:B--2-4-:R-:W-:Y:S05]  /*6e60*/  CALL.ABS.NOINC R2 ;  /* 0x0000000002007343 */ /* 0x014fea0003c00000 */
.L_x_119:
[----:B------:R-:W-:Y:S01]  /*6e70*/  LOP3.LUT P0, RZ, R142, 0x60, RZ, 0xc0, !PT ;  /* 0x000000608eff7812 */ /* 0x000fe2000780c0ff */
[----:B------:R-:W-:Y:S05]  /*6e80*/  WARPSYNC.ALL ;  /* 0x0000000000007948 */ /* 0x000fea0003800000 */
[----:B------:R-:W-:Y:S01]  /*6e90*/  R2UR UR4, R64 ;  /* 0x00000000400472ca */ /* 0x000fe200000e0000 */
[----:B------:R-:W-:Y:S01]  /*6ea0*/  BSSY.RECONVERGENT B0, `(.L_x_120) ;  /* 0x000012e000007945 */ /* 0x000fe20003800200 */
[-C--:B----4-:R-:W-:Y:S02]  /*6eb0*/  F2FP.F16.E4M3.UNPACK_B R73, R84.reuse ;  /* 0x00000054ff49723e */ /* 0x090fe400020006ff */
[----:B------:R-:W-:Y:S02]  /*6ec0*/  F2FP.F16.E4M3.UNPACK_B R84, R84.H1 ;  /* 0x00000054ff54723e */ /* 0x000fe400030006ff */
[-C--:B------:R-:W-:Y:S01]  /*6ed0*/  F2FP.F16.E4M3.UNPACK_B R77, R85.reuse ;  /* 0x00000055ff4d723e */ /* 0x080fe200020006ff */
[--C-:B------:R-:W-:Y:S01]  /*6ee0*/  HADD2.F32 R72, -RZ, R73.reuse.H0_H0 ;  /* 0x20000049ff487230 */ /* 0x100fe20000004100 */
[----:B------:R-:W-:Y:S01]  /*6ef0*/  F2FP.F16.E4M3.UNPACK_B R79, R85.H1 ;  /* 0x00000055ff4f723e */ /* 0x000fe200030006ff */
[----:B------:R-:W-:Y:S01]  /*6f00*/  HADD2.F32 R74, -RZ, R73.H1_H1 ;  /* 0x30000049ff4a7230 */ /* 0x000fe20000004100 */
[-C--:B------:R-:W-:Y:S01]  /*6f10*/  F2FP.F16.E4M3.UNPACK_B R81, R86.reuse ;  /* 0x00000056ff51723e */ /* 0x080fe200020006ff */
[--C-:B------:R-:W-:Y:S01]  /*6f20*/  HADD2.F32 R73, -RZ, R84.reuse.H0_H0 ;  /* 0x20000054ff497230 */ /* 0x100fe20000004100 */
[----:B------:R-:W-:Y:S01]  /*6f30*/  F2FP.F16.E4M3.UNPACK_B R83, R86.H1 ;  /* 0x00000056ff53723e */ /* 0x000fe200030006ff */
[----:B------:R-:W1:Y:S01]  /*6f40*/  LDTM.x64 R4, tmem[UR4] ;  /* 0x00000004000479ee */ /* 0x000e620008340000 */
[----:B------:R-:W-:Y:S01]  /*6f50*/  NOP ;  /* 0x0000000000007918 */ /* 0x000fe20000000000 */
[----:B------:R-:W-:Y:S01]  /*6f60*/  IADD3 R165, PT, PT, R165, 0x180, RZ ;  /* 0x00000180a5a57810 */ /* 0x000fe20007ffe0ff */
[----:B------:R-:W-:Y:S01]  /*6f70*/  HADD2.F32 R76, -RZ, R84.H1_H1 ;  /* 0x30000054ff4c7230 */ /* 0x000fe20000004100 */
[-C--:B------:R-:W-:Y:S01]  /*6f80*/  F2FP.F16.E4M3.UNPACK_B R89, R100.reuse ;  /* 0x00000064ff59723e */ /* 0x080fe200020006ff */
[--C-:B------:R-:W-:Y:S01]  /*6f90*/  HADD2.F32 R75, -RZ, R77.reuse.H0_H0 ;  /* 0x2000004dff4b7230 */ /* 0x100fe20000004100 */
[----:B------:R-:W-:Y:S01]  /*6fa0*/  LOP3.LUT R165, R165, 0xfefffff8, RZ, 0xc0, !PT ;  /* 0xfefffff8a5a57812 */ /* 0x000fe200078ec0ff */
[----:B------:R-:W-:Y:S01]  /*6fb0*/  HADD2.F32 R78, -RZ, R77.H1_H1 ;  /* 0x3000004dff4e7230 */ /* 0x000fe20000004100 */
[----:B------:R-:W-:Y:S01]  /*6fc0*/  F2FP.F16.E4M3.UNPACK_B R100, R100.H1 ;  /* 0x00000064ff64723e */ /* 0x000fe200030006ff */
[----:B------:R-:W-:Y:S01]  /*6fd0*/  HADD2.F32 R82, -RZ, R81.H1_H1 ;  /* 0x30000051ff527230 */ /* 0x000fe20000004100 */
[----:B-1----:R1:W-:Y:S01]  /*6fe0*/  SYNCS.ARRIVE.TRANS64.RED.A1T0 RZ, [R165+URZ], RZ ;  /* 0x000000ffa5ff79a7 */ /* 0x0023e200081004ff */
[----:B------:R-:W-:Y:S01]  /*6ff0*/  HADD2.F32 R90, -RZ, R89.H1_H1 ;  /* 0x30000059ff5a7230 */ /* 0x000fe20000004100 */
[-C--:B------:R-:W-:Y:S01]  /*7000*/  F2FP.F16.E4M3.UNPACK_B R85, R87.reuse ;  /* 0x00000057ff55723e */ /* 0x080fe200020006ff */
[--C-:B------:R-:W-:Y:S01]  /*7010*/  HADD2.F32 R77, -RZ, R79.reuse.H0_H0 ;  /* 0x2000004fff4d7230 */ /* 0x100fe20000004100 */
[----:B------:R-:W-:Y:S01]  /*7020*/  F2FP.F16.E4M3.UNPACK_B R87, R87.H1 ;  /* 0x00000057ff57723e */ /* 0x000fe200030006ff */
[----:B------:R-:W-:Y:S01]  /*7030*/  HADD2.F32 R80, -RZ, R79.H1_H1 ;  /* 0x3000004fff507230 */ /* 0x000fe20000004100 */
[-C--:B------:R-:W-:Y:S01]  /*7040*/  F2FP.F16.E4M3.UNPACK_B R93, R101.reuse ;  /* 0x00000065ff5d723e */ /* 0x080fe200020006ff */
[----:B------:R-:W-:Y:S01]  /*7050*/  HADD2.F32 R79, -RZ, R81.H0_H0 ;  /* 0x20000051ff4f7230 */ /* 0x000fe20000004100 */
[----:B------:R-:W-:Y:S01]  /*7060*/  F2FP.F16.E4M3.UNPACK_B R95, R101.H1 ;  /* 0x00000065ff5f723e */ /* 0x000fe200030006ff */
[----:B------:R-:W-:Y:S01]  /*7070*/  HADD2.F32 R88, -RZ, R87.H1_H1 ;  /* 0x30000057ff587230 */ /* 0x000fe20000004100 */
[-C--:B------:R-:W-:Y:S01]  /*7080*/  F2FP.F16.E4M3.UNPACK_B R97, R102.reuse ;  /* 0x00000066ff61723e */ /* 0x080fe200020006ff */
[--C-:B------:R-:W-:Y:S01]  /*7090*/  HADD2.F32 R91, -RZ, R93.reuse.H0_H0 ;  /* 0x2000005dff5b7230 */ /* 0x100fe20000004100 */
[----:B------:R-:W-:Y:S01]  /*70a0*/  F2FP.F16.E4M3.UNPACK_B R99, R102.H1 ;  /* 0x00000066ff63723e */ /* 0x000fe200030006ff */
[----:B------:R-:W-:Y:S02]  /*70b0*/  HADD2.F32 R94, -RZ, R93.H1_H1 ;  /* 0x3000005dff5e7230 */ /* 0x000fe40000004100 */
[C---:B---3--:R-:W-:Y:S01]  /*70c0*/  FMUL R4, R70.reuse, R4 ;  /* 0x0000000446047220 */ /* 0x048fe20000400000 */
[C---:B------:R-:W-:Y:S01]  /*70d0*/  FMUL R5, R70.reuse, R5 ;  /* 0x0000000546057220 */ /* 0x040fe20000400000 */
[C---:B------:R-:W-:Y:S01]  /*70e0*/  FMUL R8, R70.reuse, R8 ;  /* 0x0000000846087220 */ /* 0x040fe20000400000 */
[C---:B------:R-:W-:Y:S01]  /*70f0*/  FMUL R9, R70.reuse, R9 ;  /* 0x0000000946097220 */ /* 0x040fe20000400000 */
[C---:B------:R-:W-:Y:S01]  /*7100*/  FFMA R4, R71.reuse, R72, R4 ;  /* 0x0000004847047223 */ /* 0x040fe20000000004 */
[C---:B------:R-:W-:Y:S01]  /*7110*/  FFMA R5, R71.reuse, R74, R5 ;  /* 0x0000004a47057223 */ /* 0x040fe20000000005 */
[C---:B------:R-:W-:Y:S01]  /*7120*/  FMUL R12, R70.reuse, R12 ;  /* 0x0000000c460c7220 */ /* 0x040fe20000400000 */
[C---:B------:R-:W-:Y:S01]  /*7130*/  FMUL R13, R70.reuse, R13 ;  /* 0x0000000d460d7220 */ /* 0x040fe20000400000 */
[C---:B------:R-:W-:Y:S01]  /*7140*/  FMUL R0, R70.reuse, R16 ;  /* 0x0000001046007220 */ /* 0x040fe20000400000 */
[C---:B------:R-:W-:Y:S01]  /*7150*/  FMUL R2, R70.reuse, R17 ;  /* 0x0000001146027220 */ /* 0x040fe20000400000 */
[C---:B------:R-:W-:Y:S01]  /*7160*/  FMUL R16, R70.reuse, R20 ;  /* 0x0000001446107220 */ /* 0x040fe20000400000 */
[C---:B------:R-:W-:Y:S01]  /*7170*/  FMUL R17, R70.reuse, R21 ;  /* 0x0000001546117220 */ /* 0x040fe20000400000 */
[C---:B------:R-:W-:Y:S01]  /*7180*/  FMUL R20, R70.reuse, R24 ;  /* 0x0000001846147220 */ /* 0x040fe20000400000 */
[C---:B------:R-:W-:Y:S01]  /*7190*/  FMUL R21, R70.reuse, R25 ;  /* 0x0000001946157220 */ /* 0x040fe20000400000 */
[----:B------:R-:W-:Y:S02]  /*71a0*/  HADD2.F32 R98, -RZ, R97.H1_H1 ;  /* 0x30000061ff627230 */ /* 0x000fe40000004100 */
        /* <DEDUP_REMOVED lines=13> */
[----:B------:R-:W-:Y:S01]  /*7280*/  F2FP.F16.E4M3.UNPACK_B R101, R103 ;  /* 0x00000067ff65723e */ /* 0x000fe200020006ff */
[C---:B------:R-:W-:Y:S01]  /*7290*/  FMUL R49, R70.reuse, R53 ;  /* 0x0000003546317220 */ /* 0x040fe20000400000 */
[C---:B------:R-:W-:Y:S01]  /*72a0*/  FMUL R52, R70.reuse, R56 ;  /* 0x0000003846347220 */ /* 0x040fe20000400000 */
[----:B------:R-:W-:Y:S01]  /*72b0*/  F2FP.F16.E4M3.UNPACK_B R103, R103.H1 ;  /* 0x00000067ff67723e */ /* 0x000fe200030006ff */
[C---:B------:R-:W-:Y:S01]  /*72c0*/  FMUL R53, R70.reuse, R57 ;  /* 0x0000003946357220 */ /* 0x040fe20000400000 */
[----:B------:R-:W-:Y:S02]  /*72d0*/  HADD2.F32 R102, -RZ, R101.H1_H1 ;  /* 0x30000065ff667230 */ /* 0x000fe40000004100 */
[C---:B------:R-:W-:Y:S01]  /*72e0*/  FMUL R56, R70.reuse, R60 ;  /* 0x0000003c46387220 */ /* 0x040fe20000400000 */
[----:B------:R-:W-:Y:S01]  /*72f0*/  F2FP.F16.E4M3.UNPACK_B R105, R116 ;  /* 0x00000074ff69723e */ /* 0x000fe200020006ff */
[C---:B------:R-:W-:Y:S01]  /*7300*/  FMUL R60, R70.reuse, R64 ;  /* 0x00000040463c7220 */ /* 0x040fe20000400000 */
[C---:B------:R-:W-:Y:S01]  /*7310*/  FMUL R57, R70.reuse, R61 ;  /* 0x0000003d46397220 */ /* 0x040fe20000400000 */
[----:B------:R-:W-:Y:S01]  /*7320*/  F2FP.F16.E4M3.UNPACK_B R107, R116.H1 ;  /* 0x00000074ff6b723e */ /* 0x000fe200030006ff */
[----:B------:R-:W-:Y:S02]  /*7330*/  HADD2.F32 R81, -RZ, R83.H0_H0 ;  /* 0x20000053ff517230 */ /* 0x000fe40000004100 */
[C---:B------:R-:W-:Y:S01]  /*7340*/  FMUL R61, R70.reuse, R65 ;  /* 0x00000041463d7220 */ /* 0x040fe20000400000 */
[----:B------:R-:W-:Y:S02]  /*7350*/  HADD2.F32 R106, -RZ, R105.H1_H1 ;  /* 0x30000069ff6a7230 */ /* 0x000fe40000004100 */
[C---:B------:R-:W-:Y:S01]  /*7360*/  FMUL R67, R70.reuse, R67 ;  /* 0x0000004346437220 */ /* 0x040fe20000400000 */
[----:B------:R-:W-:Y:S01]  /*7370*/  F2FP.F16.E4M3.UNPACK_B R109, R117 ;  /* 0x00000075ff6d723e */ /* 0x000fe200020006ff */
[C---:B------:R-:W-:Y:S01]  /*7380*/  FMUL R6, R70.reuse, R6 ;  /* 0x0000000646067220 */ /* 0x040fe20000400000 */
[C---:B------:R-:W-:Y:S01]  /*7390*/  FMUL R7, R70.reuse, R7 ;  /* 0x0000000746077220 */ /* 0x040fe20000400000 */
[----:B------:R-:W-:Y:S01]  /*73a0*/  F2FP.F16.E4M3.UNPACK_B R111, R117.H1 ;  /* 0x00000075ff6f723e */ /* 0x000fe200030006ff */
[----:B------:R-:W-:Y:S02]  /*73b0*/  HADD2.F32 R84, -RZ, R83.H1_H1 ;  /* 0x30000053ff547230 */ /* 0x000fe40000004100 */
[C---:B------:R-:W-:Y:S01]  /*73c0*/  FFMA R6, R71.reuse, R73, R6 ;  /* 0x0000004947067223 */ /* 0x040fe20000000006 */
[C---:B------:R-:W-:Y:S01]  /*73d0*/  FFMA R7, R71.reuse, R76, R7 ;  /* 0x0000004c47077223 */ /* 0x040fe20000000007 */
[----:B------:R-:W-:Y:S01]  /*73e0*/  F2FP.F16.E4M3.UNPACK_B R113, R118 ;  /* 0x00000076ff71723e */ /* 0x000fe200020006ff */
[--C-:B------:R-:W-:Y:S02]  /*73f0*/  HADD2.F32 R83, -RZ, R85.reuse.H0_H0 ;  /* 0x20000055ff537230 */ /* 0x100fe40000004100 */
[C---:B------:R-:W-:Y:S01]  /*7400*/  FFMA R8, R71.reuse, R75, R8 ;  /* 0x0000004b47087223 */ /* 0x040fe20000000008 */
[----:B------:R-:W-:Y:S01]  /*7410*/  FFMA R9, R71, R78, R9 ;  /* 0x0000004e47097223 */ /* 0x000fe20000000009 */
[----:B------:R-:W-:Y:S01]  /*7420*/  F2FP.F16.E4M3.UNPACK_B R115, R118.H1 ;  /* 0x00000076ff73723e */ /* 0x000fe200030006ff */
[----:B------:R-:W-:Y:S01]  /*7430*/  HADD2.F32 R85, -RZ, R85.H1_H1 ;  /* 0x30000055ff557230 */ /* 0x000fe20000004100 */
[----:B------:R-:W-:Y:S01]  /*7440*/  F2FP.SATFINITE.E4M3.F32.PACK_AB_MERGE_C R144, R7, R6, RZ ;  /* 0x000000060790723e */ /* 0x000fe200048070ff */
[----:B------:R-:W-:Y:S02]  /*7450*/  HADD2.F32 R110, -RZ, R109.H1_H1 ;  /* 0x3000006dff6e7230 */ /* 0x000fe40000004100 */
[C---:B------:R-:W-:Y:S01]  /*7460*/  FMUL R10, R70.reuse, R10 ;  /* 0x0000000a460a7220 */ /* 0x040fe20000400000 */
[----:B------:R-:W-:Y:S01]  /*7470*/  HADD2.F32 R114, -RZ, R113.H1_H1 ;  /* 0x30000071ff727230 */ /* 0x000fe20000004100 */
[----:B------:R-:W-:Y:S01]  /*7480*/  F2FP.SATFINITE.E4M3.F32.PACK_AB_MERGE_C R144, R5, R4, R144 ;  /* 0x000000040590723e */ /* 0x000fe20004807090 */
[C---:B------:R-:W-:Y:S01]  /*7490*/  FMUL R11, R70.reuse, R11 ;  /* 0x0000000b460b7220 */ /* 0x040fe20000400000 */
[C---:B------:R-:W-:Y:S01]  /*74a0*/  FFMA R10, R71.reuse, R77, R10 ;  /* 0x0000004d470a7223 */ /* 0x040fe2000000000a */
[C---:B------:R-:W-:Y:S01]  /*74b0*/  FMUL R14, R70.reuse, R14 ;  /* 0x0000000e460e7220 */ /* 0x040fe20000400000 */
[C---:B------:R-:W-:Y:S01]  /*74c0*/  FMUL R15, R70.reuse, R15 ;  /* 0x0000000f460f7220 */ /* 0x040fe20000400000 */
[C---:B------:R-:W-:Y:S01]  /*74d0*/  FFMA R11, R71.reuse, R80, R11 ;  /* 0x00000050470b7223 */ /* 0x040fe2000000000b */
[----:B------:R-:W-:Y:S01]  /*74e0*/  F2FP.F16.E4M3.UNPACK_B R117, R119 ;  /* 0x00000077ff75723e */ /* 0x000fe200020006ff */
[----:B------:R-:W-:Y:S02]  /*74f0*/  HADD2.F32 R86, -RZ, R87.H0_H0 ;  /* 0x20000057ff567230 */ /* 0x000fe40000004100 */
[C---:B------:R-:W-:Y:S01]  /*7500*/  FFMA R12, R71.reuse, R79, R12 ;  /* 0x0000004f470c7223 */ /* 0x040fe2000000000c */
[----:B------:R-:W-:Y:S01]  /*7510*/  FFMA R13, R71, R82, R13 ;  /* 0x00000052470d7223 */ /* 0x000fe2000000000d */
[----:B------:R-:W-:Y:S01]  /*7520*/  F2FP.F16.E4M3.UNPACK_B R119, R119.H1 ;  /* 0x00000077ff77723e */ /* 0x000fe200030006ff */
[----:B------:R-:W-:Y:S01]  /*7530*/  HADD2.F32 R87, -RZ, R89.H0_H0 ;  /* 0x20000059ff577230 */ /* 0x000fe20000004100 */
[----:B------:R-:W-:Y:S01]  /*7540*/  F2FP.SATFINITE.E4M3.F32.PACK_AB_MERGE_C R145, R11, R10, RZ ;  /* 0x0000000a0b91723e */ /* 0x000fe200048070ff */
[--C-:B------:R-:W-:Y:S02]  /*7550*/  HADD2.F32 R89, -RZ, R100.reuse.H0_H0 ;  /* 0x20000064ff597230 */ /* 0x100fe40000004100 */
[C---:B------:R-:W-:Y:S01]  /*7560*/  FFMA R14, R71.reuse, R81, R14 ;  /* 0x00000051470e7223 */ /* 0x040fe2000000000e */
[----:B------:R-:W-:Y:S01]  /*7570*/  FFMA R15, R71, R84, R15 ;  /* 0x00000054470f7223 */ /* 0x000fe2000000000f */
[----:B------:R-:W-:Y:S01]  /*7580*/  F2FP.SATFINITE.E4M3.F32.PACK_AB_MERGE_C R145, R9, R8, R145 ;  /* 0x000000080991723e */ /* 0x000fe20004807091 */
[C---:B------:R-:W-:Y:S01]  /*7590*/  FFMA R0, R71.reuse, R83, R0 ;  /* 0x0000005347007223 */ /* 0x040fe20000000000 */
[----:B------:R-:W-:Y:S01]  /*75a0*/  FFMA R2, R71, R85, R2 ;  /* 0x0000005547027223 */ /* 0x000fe20000000002 */
[----:B------:R-:W-:Y:S01]  /*75b0*/  HADD2.F32 R92, -RZ, R100.H1_H1 ;  /* 0x30000064ff5c7230 */ /* 0x000fe20000004100 */
[----:B------:R-:W-:Y:S01]  /*75c0*/  F2FP.SATFINITE.E4M3.F32.PACK_AB_MERGE_C R146, R15, R14, RZ ;  /* 0x0000000e0f92723e */ /* 0x000fe200048070ff */
[----:B------:R-:W-:Y:S02]  /*75d0*/  HADD2.F32 R118, -RZ, R117.H1_H1 ;  /* 0x30000075ff767230 */ /* 0x000fe40000004100 */
[C---:B------:R-:W-:Y:S01]  /*75e0*/  FMUL R3, R70.reuse, R18 ;  /* 0x0000001246037220 */ /* 0x040fe20000400000 */
[C---:B------:R-:W-:Y:S01]  /*75f0*/  FMUL R18, R70.reuse, R22 ;  /* 0x0000001646127220 */ /* 0x040fe20000400000 */
[----:B------:R-:W-:Y:S01]  /*7600*/  F2FP.SATFINITE.E4M3.F32.PACK_AB_MERGE_C R146, R13, R12, R146 ;  /* 0x0000000c0d92723e */ /* 0x000fe20004807092 */
[C---:B------:R-:W-:Y:S01]  /*7610*/  FMUL R19, R70.reuse, R19 ;  /* 0x0000001346137220 */ /* 0x040fe20000400000 */
[C---:B------:R-:W-:Y:S01]  /*7620*/  FFMA R3, R71.reuse, R86, R3 ;  /* 0x0000005647037223 */ /* 0x040fe20000000003 */
[--C-:B------:R-:W-:Y:S02]  /*7630*/  HADD2.F32 R93, -RZ, R95.reuse.H0_H0 ;  /* 0x2000005fff5d7230 */ /* 0x100fe40000004100 */
[----:B------:R-:W-:Y:S01]  /*7640*/  FMUL R23, R70, R23 ;  /* 0x0000001746177220 */ /* 0x000fe20000400000 */
[C---:B------:R-:W-:Y:S01]  /*7650*/  FFMA R19, R71.reuse, R88, R19 ;  /* 0x0000005847137223 */ /* 0x040fe20000000013 */
[----:B------:R-:W-:Y:S01]  /*7660*/  F2FP.F16.E4M3.UNPACK_B R121, R128 ;  /* 0x00000080ff79723e */ /* 0x000fe200020006ff */
[----:B------:R-:W-:Y:S02]  /*7670*/  HADD2.F32 R96, -RZ, R95.H1_H1 ;  /* 0x3000005fff607230 */ /* 0x000fe40000004100 */
[C---:B------:R-:W-:Y:S01]  /*7680*/  FFMA R16, R71.reuse, R87, R16 ;  /* 0x0000005747107223 */ /* 0x040fe20000000010 */
[C---:B------:R-:W-:Y:S01]  /*7690*/  FFMA R17, R71.reuse, R90, R17 ;  /* 0x0000005a47117223 */ /* 0x040fe20000000011 */
[----:B------:R-:W-:Y:S01]  /*76a0*/  F2FP.F16.E4M3.UNPACK_B R123, R128.H1 ;  /* 0x00000080ff7b723e */ /* 0x000fe200030006ff */
[----:B------:R-:W-:Y:S02]  /*76b0*/  HADD2.F32 R95, -RZ, R97.H0_H0 ;  /* 0x20000061ff5f7230 */ /* 0x000fe40000004100 */
[----:B------:R-:W-:Y:S01]  /*76c0*/  FFMA R18, R71, R89, R18 ;  /* 0x0000005947127223 */ /* 0x000fe20000000012 */
[----:B------:R-:W-:Y:S01]  /*76d0*/  F2FP.SATFINITE.E4M3.F32.PACK_AB_MERGE_C R147, R19, R3, RZ ;  /* 0x000000031393723e */ /* 0x000fe200048070ff */
[C---:B------:R-:W-:Y:S01]  /*76e0*/  FFMA R23, R71.reuse, R92, R23 ;  /* 0x0000005c47177223 */ /* 0x040fe20000000017 */
[--C-:B------:R-:W-:Y:S02]  /*76f0*/  HADD2.F32 R97, -RZ, R99.reuse.H0_H0 ;  /* 0x20000063ff617230 */ /* 0x100fe40000004100 */
[C---:B------:R-:W-:Y:S01]  /*7700*/  FFMA R20, R71.reuse, R91, R20 ;  /* 0x0000005b47147223 */ /* 0x040fe20000000014 */
[----:B------:R-:W-:Y:S01]  /*7710*/  F2FP.SATFINITE.E4M3.F32.PACK_AB_MERGE_C R147, R2, R0, R147 ;  /* 0x000000000293723e */ /* 0x000fe20004807093 */
[----:B------:R-:W-:Y:S01]  /*7720*/  FFMA R21, R71, R94, R21 ;  /* 0x0000005e47157223 */ /* 0x000fe20000000015 */
[----:B------:R-:W-:Y:S01]  /*7730*/  HADD2.F32 R100, -RZ, R99.H1_H1 ;  /* 0x30000063ff647230 */ /* 0x000fe20000004100 */
[----:B------:R-:W-:Y:S01]  /*7740*/  F2FP.SATFINITE.E4M3.F32.PACK_AB_MERGE_C R148, R23, R18, RZ ;  /* 0x000000121794723e */ /* 0x000fe200048070ff */
[----:B------:R-:W-:Y:S01]  /*7750*/  HADD2.F32 R99, -RZ, R101.H0_H0 ;  /* 0x20000065ff637230 */ /* 0x000fe20000004100 */
[----:B------:R1:W-:Y:S01]  /*7760*/  STS.128 [R155+UR44+0x2200], R144 ;  /* 0x002200909b007988 */ /* 0x0003e20008000c2c */
[----:B------:R-:W-:Y:S01]  /*7770*/  HADD2.F32 R122, -RZ, R121.H1_H1 ;  /* 0x30000079ff7a7230 */ /* 0x000fe20000004100 */
[----:B------:R-:W-:Y:S01]  /*7780*/  F2FP.SATFINITE.E4M3.F32.PACK_AB_MERGE_C R148, R17, R16, R148 ;  /* 0x000000101194723e */ /* 0x000fe20004807094 */
[C---:B------:R-:W-:Y:S01]  /*7790*/  FMUL R22, R70.reuse, R26 ;  /* 0x0000001a46167220 */ /* 0x040fe20000400000 */
[C---:B------:R-:W-:Y:S01]  /*77a0*/  FMUL R27, R70.reuse, R27 ;  /* 0x0000001b461b7220 */ /* 0x040fe20000400000 */
[C---:B------:R-:W-:Y:S01]  /*77b0*/  FMUL R26, R70.reuse, R30 ;  /* 0x0000001e461a7220 */ /* 0x040fe20000400000 */
[C---:B------:R-:W-:Y:S01]  /*77c0*/  FMUL R31, R70.reuse, R31 ;  /* 0x0000001f461f7220 */ /* 0x040fe20000400000 */
        /* <DEDUP_REMOVED lines=9> */
[C---:B------:R-:W-:Y:S01]  /*7860*/  FFMA R26, R71.reuse, R97, R26 ;  /* 0x00000061471a7223 */ /* 0x040fe2000000001a */
[----:B------:R-:W-:Y:S02]  /*7870*/  HADD2.F32 R103, -RZ, R105.H0_H0 ;  /* 0x20000069ff677230 */ /* 0x000fe40000004100 */
[----:B------:R-:W-:Y:S01]  /*7880*/  FFMA R31, R71, R100, R31 ;  /* 0x00000064471f7223 */ /* 0x000fe2000000001f */
[----:B------:R-:W-:Y:S01]  /*7890*/  F2FP.SATFINITE.E4M3.F32.PACK_AB_MERGE_C R149, R21, R20, R149 ;  /* 0x000000141595723e */ /* 0x000fe20004807095 */
[C---:B------:R-:W-:Y:S01]  /*78a0*/  FFMA R28, R71.reuse, R99, R28 ;  /* 0x00000063471c7223 */ /* 0x040fe2000000001c */
[----:B------:R-:W-:Y:S01]  /*78b0*/  FFMA R29, R71, R102, R29 ;  /* 0x00000066471d7223 */ /* 0x000fe2000000001d */
[----:B------:R-:W-:Y:S01]  /*78c0*/  HADD2.F32 R105, -RZ, R107.H0_H0 ;  /* 0x2000006bff697230 */ /* 0x000fe20000004100 */
[----:B------:R-:W-:Y:S01]  /*78d0*/  F2FP.SATFINITE.E4M3.F32.PACK_AB_MERGE_C R150, R31, R26, RZ ;  /* 0x0000001a1f96723e */ /* 0x000fe200048070ff */
[----:B------:R-:W-:Y:S02]  /*78e0*/  HADD2.F32 R126, -RZ, R125.H1_H1 ;  /* 0x3000007dff7e7230 */ /* 0x000fe40000004100 */
[C---:B------:R-:W-:Y:S01]  /*78f0*/  FMUL R30, R70.reuse, R34 ;  /* 0x00000022461e7220 */ /* 0x040fe20000400000 */
[C---:B------:R-:W-:Y:S01]  /*7900*/  FMUL R35, R70.reuse, R35 ;  /* 0x0000002346237220 */ /* 0x040fe20000400000 */
[----:B------:R-:W-:Y:S01]  /*7910*/  F2FP.SATFINITE.E4M3.F32.PACK_AB_MERGE_C R150, R25, R24, R150 ;  /* 0x000000181996723e */ /* 0x000fe20004807096 */
[----:B------:R-:W-:Y:S02]  /*7920*/  HADD2.F32 R108, -RZ, R107.H1_H1 ;  /* 0x3000006bff6c7230 */ /* 0x000fe40000004100 */
[C---:B------:R-:W-:Y:S01]  /*7930*/  FFMA R30, R71.reuse, R101, R30 ;  /* 0x00000065471e7223 */ /* 0x040fe2000000001e */
[----:B------:R-:W-:Y:S02]  /*7940*/  HADD2.F32 R107, -RZ, R109.H0_H0 ;  /* 0x2000006dff6b7230 */ /* 0x000fe40000004100 */
[C---:B------:R-:W-:Y:S01]  /*7950*/  FFMA R35, R71.reuse, R104, R35 ;  /* 0x0000006847237223 */ /* 0x040fe20000000023 */
[C---:B------:R-:W-:Y:S01]  /*7960*/  FFMA R32, R71.reuse, R103, R32 ;  /* 0x0000006747207223 */ /* 0x040fe20000000020 */
[----:B------:R-:W-:Y:S01]  /*7970*/  FFMA R33, R71, R106, R33 ;  /* 0x0000006a47217223 */ /* 0x000fe20000000021 */
[----:B------:R-:W-:Y:S01]  /*7980*/  F2FP.F16.E4M3.UNPACK_B R129, R130 ;  /* 0x00000082ff81723e */ /* 0x000fe200020006ff */
[C---:B------:R-:W-:Y:S01]  /*7990*/  FMUL R34, R70.reuse, R38 ;  /* 0x0000002646227220 */ /* 0x040fe20000400000 */
[----:B------:R-:W-:Y:S01]  /*79a0*/  F2FP.SATFINITE.E4M3.F32.PACK_AB_MERGE_C R151, R35, R30, RZ ;  /* 0x0000001e2397723e */ /* 0x000fe200048070ff */
[C---:B------:R-:W-:Y:S01]  /*79b0*/  FMUL R39, R70.reuse, R39 ;  /* 0x0000002746277220 */ /* 0x040fe20000400000 */
[--C-:B------:R-:W-:Y:S02]  /*79c0*/  HADD2.F32 R109, -RZ, R111.reuse.H0_H0 ;  /* 0x2000006fff6d7230 */ /* 0x100fe40000004100 */
[----:B------:R-:W-:Y:S01]  /*79d0*/  FFMA R34, R71, R105, R34 ;  /* 0x0000006947227223 */ /* 0x000fe20000000022 */
[----:B------:R-:W-:Y:S01]  /*79e0*/  F2FP.SATFINITE.E4M3.F32.PACK_AB_MERGE_C R151, R29, R28, R151 ;  /* 0x0000001c1d97723e */ /* 0x000fe20004807097 */
[C---:B------:R-:W-:Y:S01]  /*79f0*/  FFMA R39, R71.reuse, R108, R39 ;  /* 0x0000006c47277223 */ /* 0x040fe20000000027 */
[----:B------:R-:W-:Y:S02]  /*7a00*/  HADD2.F32 R112, -RZ, R111.H1_H1 ;  /* 0x3000006fff707230 */ /* 0x000fe40000004100 */
[C---:B------:R-:W-:Y:S01]  /*7a10*/  FFMA R36, R71.reuse, R107, R36 ;  /* 0x0000006b47247223 */ /* 0x040fe20000000024 */
[----:B------:R-:W-:Y:S01]  /*7a20*/  FFMA R37, R71, R110, R37 ;  /* 0x0000006e47257223 */ /* 0x000fe20000000025 */
[----:B------:R-:W-:Y:S01]  /*7a30*/  F2FP.F16.E4M3.UNPACK_B R132, R130.H1 ;  /* 0x00000082ff84723e */ /* 0x000fe200030006ff */
[----:B------:R-:W-:Y:S01]  /*7a40*/  HADD2.F32 R111, -RZ, R113.H0_H0 ;  /* 0x20000071ff6f7230 */ /* 0x000fe20000004100 */
[----:B------:R1:W-:Y:S01]  /*7a50*/  STS.128 [R154+0x2010], R148 ;  /* 0x002010949a007388 */ /* 0x0003e20000000c00 */
[----:B------:R-:W-:Y:S01]  /*7a60*/  F2FP.SATFINITE.E4M3.F32.PACK_AB_MERGE_C R88, R39, R34, RZ ;  /* 0x000000222758723e */ /* 0x000fe200048070ff */
[----:B------:R-:W-:Y:S02]  /*7a70*/  HADD2.F32 R130, -RZ, R129.H1_H1 ;  /* 0x30000081ff827230 */ /* 0x000fe40000004100 */
[C---:B------:R-:W-:Y:S01]  /*7a80*/  FMUL R38, R70.reuse, R42 ;  /* 0x0000002a46267220 */ /* 0x040fe20000400000 */
[C---:B------:R-:W-:Y:S01]  /*7a90*/  FMUL R43, R70.reuse, R43 ;  /* 0x0000002b462b7220 */ /* 0x040fe20000400000 */
[--C-:B------:R-:W-:Y:S01]  /*7aa0*/  HADD2.F32 R113, -RZ, R115.reuse.H0_H0 ;  /* 0x20000073ff717230 */ /* 0x100fe20000004100 */
[----:B------:R-:W-:Y:S01]  /*7ab0*/  F2FP.SATFINITE.E4M3.F32.PACK_AB_MERGE_C R88, R33, R32, R88 ;  /* 0x000000202158723e */ /* 0x000fe20004807058 */
[C---:B------:R-:W-:Y:S01]  /*7ac0*/  FFMA R38, R71.reuse, R109, R38 ;  /* 0x0000006d47267223 */ /* 0x040fe20000000026 */
[C---:B------:R-:W-:Y:S01]  /*7ad0*/  FFMA R43, R71.reuse, R112, R43 ;  /* 0x00000070472b7223 */ /* 0x040fe2000000002b */
[C---:B------:R-:W-:Y:S01]  /*7ae0*/  FFMA R40, R71.reuse, R111, R40 ;  /* 0x0000006f47287223 */ /* 0x040fe20000000028 */
[----:B------:R-:W-:Y:S01]  /*7af0*/  FFMA R41, R71, R114, R41 ;  /* 0x0000007247297223 */ /* 0x000fe20000000029 */
[----:B------:R-:W-:Y:S01]  /*7b00*/  F2FP.F16.E4M3.UNPACK_B R133, R131 ;  /* 0x00000083ff85723e */ /* 0x000fe200020006ff */
[----:B------:R-:W-:Y:S01]  /*7b10*/  HADD2.F32 R116, -RZ, R115.H1_H1 ;  /* 0x30000073ff747230 */ /* 0x000fe20000004100 */
[----:B------:R-:W-:Y:S01]  /*7b20*/  F2FP.SATFINITE.E4M3.F32.PACK_AB_MERGE_C R65, R43, R38, RZ ;  /* 0x000000262b41723e */ /* 0x000fe200048070ff */
[----:B------:R-:W-:Y:S02]  /*7b30*/  HADD2.F32 R115, -RZ, R117.H0_H0 ;  /* 0x20000075ff737230 */ /* 0x000fe40000004100 */
[C---:B------:R-:W-:Y:S01]  /*7b40*/  FMUL R42, R70.reuse, R46 ;  /* 0x0000002e462a7220 */ /* 0x040fe20000400000 */
[--C-:B------:R-:W-:Y:S01]  /*7b50*/  HADD2.F32 R73, -RZ, R133.reuse.H0_H0 ;  /* 0x20000085ff497230 */ /* 0x100fe20000004100 */
[----:B------:R-:W-:Y:S01]  /*7b60*/  F2FP.SATFINITE.E4M3.F32.PACK_AB_MERGE_C R89, R37, R36, R65 ;  /* 0x000000242559723e */ /* 0x000fe20004807041 */
[----:B------:R-:W-:Y:S02]  /*7b70*/  HADD2.F32 R72, -RZ, R133.H1_H1 ;  /* 0x30000085ff487230 */ /* 0x000fe40000004100 */
[C---:B------:R-:W-:Y:S01]  /*7b80*/  FFMA R42, R71.reuse, R113, R42 ;  /* 0x00000071472a7223 */ /* 0x040fe2000000002a */
[C---:B------:R-:W-:Y:S01]  /*7b90*/  FMUL R47, R70.reuse, R47 ;  /* 0x0000002f462f7220 */ /* 0x040fe20000400000 */
[--C-:B------:R-:W-:Y:S02]  /*7ba0*/  HADD2.F32 R117, -RZ, R119.reuse.H0_H0 ;  /* 0x20000077ff757230 */ /* 0x100fe40000004100 */
[C---:B------:R-:W-:Y:S01]  /*7bb0*/  FMUL R46, R70.reuse, R50 ;  /* 0x00000032462e7220 */ /* 0x040fe20000400000 */
[----:B------:R-:W-:Y:S02]  /*7bc0*/  HADD2.F32 R120, -RZ, R119.H1_H1 ;  /* 0x30000077ff787230 */ /* 0x000fe40000004100 */
[C---:B------:R-:W-:Y:S01]  /*7bd0*/  FFMA R47, R71.reuse, R116, R47 ;  /* 0x00000074472f7223 */ /* 0x040fe2000000002f */
[C---:B------:R-:W-:Y:S01]  /*7be0*/  FFMA R44, R71.reuse, R115, R44 ;  /* 0x00000073472c7223 */ /* 0x040fe2000000002c */
[----:B------:R-:W-:Y:S02]  /*7bf0*/  HADD2.F32 R119, -RZ, R121.H0_H0 ;  /* 0x20000079ff777230 */ /* 0x000fe40000004100 */
[C---:B------:R-:W-:Y:S01]  /*7c00*/  FMUL R51, R70.reuse, R51 ;  /* 0x0000003346337220 */ /* 0x040fe20000400000 */
[C---:B------:R-:W-:Y:S01]  /*7c10*/  FFMA R45, R71.reuse, R118, R45 ;  /* 0x00000076472d7223 */ /* 0x040fe2000000002d */
[--C-:B------:R-:W-:Y:S02]  /*7c20*/  HADD2.F32 R121, -RZ, R123.reuse.H0_H0 ;  /* 0x2000007bff797230 */ /* 0x100fe40000004100 */
[C---:B------:R-:W-:Y:S01]  /*7c30*/  FFMA R46, R71.reuse, R117, R46 ;  /* 0x00000075472e7223 */ /* 0x040fe2000000002e */
[----:B------:R-:W-:Y:S02]  /*7c40*/  HADD2.F32 R124, -RZ, R123.H1_H1 ;  /* 0x3000007bff7c7230 */ /* 0x000fe40000004100 */
[C---:B------:R-:W-:Y:S01]  /*7c50*/  FMUL R50, R70.reuse, R54 ;  /* 0x0000003646327220 */ /* 0x040fe20000400000 */
[----:B------:R-:W-:Y:S02]  /*7c60*/  HADD2.F32 R123, -RZ, R125.H0_H0 ;  /* 0x2000007dff7b7230 */ /* 0x000fe40000004100 */
[C---:B------:R-:W-:Y:S01]  /*7c70*/  FFMA R51, R71.reuse, R120, R51 ;  /* 0x0000007847337223 */ /* 0x040fe20000000033 */
[C---:B------:R-:W-:Y:S01]  /*7c80*/  FMUL R55, R70.reuse, R55 ;  /* 0x0000003746377220 */ /* 0x040fe20000400000 */
[C---:B------:R-:W-:Y:S01]  /*7c90*/  FFMA R48, R71.reuse, R119, R48 ;  /* 0x0000007747307223 */ /* 0x040fe20000000030 */
        /* <DEDUP_REMOVED lines=9> */
[----:B------:R-:W-:Y:S01]  /*7d30*/  F2FP.F16.E4M3.UNPACK_B R131, R131.H1 ;  /* 0x00000083ff83723e */ /* 0x000fe200030006ff */
[C---:B------:R-:W-:Y:S01]  /*7d40*/  FFMA R53, R71.reuse, R126, R53 ;  /* 0x0000007e47357223 */ /* 0x040fe20000000035 */
[--C-:B------:R-:W-:Y:S02]  /*7d50*/  HADD2.F32 R129, -RZ, R132.reuse.H0_H0 ;  /* 0x20000084ff817230 */ /* 0x100fe40000004100 */
[C---:B------:R-:W-:Y:S01]  /*7d60*/  FFMA R54, R71.reuse, R125, R54 ;  /* 0x0000007d47367223 */ /* 0x040fe20000000036 */
[----:B------:R-:W-:Y:S02]  /*7d70*/  HADD2.F32 R132, -RZ, R132.H1_H1 ;  /* 0x30000084ff847230 */ /* 0x000fe40000004100 */
[C---:B------:R-:W-:Y:S01]  /*7d80*/  FMUL R58, R70.reuse, R62 ;  /* 0x0000003e463a7220 */ /* 0x040fe20000400000 */
[C---:B------:R-:W-:Y:S01]  /*7d90*/  FFMA R59, R71.reuse, R128, R59 ;  /* 0x00000080473b7223 */ /* 0x040fe2000000003b */
[C---:B------:R-:W-:Y:S01]  /*7da0*/  FMUL R63, R70.reuse, R63 ;  /* 0x0000003f463f7220 */ /* 0x040fe20000400000 */
[C---:B------:R-:W-:Y:S01]  /*7db0*/  FFMA R56, R71.reuse, R127, R56 ;  /* 0x0000007f47387223 */ /* 0x040fe20000000038 */
[C---:B------:R-:W-:Y:S01]  /*7dc0*/  FFMA R57, R71.reuse, R130, R57 ;  /* 0x0000008247397223 */ /* 0x040fe20000000039 */
[--C-:B------:R-:W-:Y:S02]  /*7dd0*/  HADD2.F32 R75, -RZ, R131.reuse.H0_H0 ;  /* 0x20000083ff4b7230 */ /* 0x100fe40000004100 */
[----:B------:R-:W-:Y:S01]  /*7de0*/  FMUL R62, R70, R66 ;  /* 0x00000042463e7220 */ /* 0x000fe20000400000 */
[----:B------:R-:W-:Y:S02]  /*7df0*/  HADD2.F32 R74, -RZ, R131.H1_H1 ;  /* 0x30000083ff4a7230 */ /* 0x000fe40000004100 */
[C---:B------:R-:W-:Y:S01]  /*7e00*/  FFMA R58, R71.reuse, R129, R58 ;  /* 0x00000081473a7223 */ /* 0x040fe2000000003a */
[----:B------:R-:W-:Y:S01]  /*7e10*/  FFMA R63, R71, R132, R63 ;  /* 0x00000084473f7223 */ /* 0x000fe2000000003f */
[----:B------:R-:W-:Y:S01]  /*7e20*/  F2FP.SATFINITE.E4M3.F32.PACK_AB_MERGE_C R90, R47, R42, RZ ;  /* 0x0000002a2f5a723e */ /* 0x000fe200048070ff */
[----:B------:R-:W-:Y:S01]  /*7e30*/  FFMA R60, R71, R73, R60 ;  /* 0x00000049473c7223 */ /* 0x000fe2000000003c */
[----:B------:R-:W-:Y:S01]  /*7e40*/  F2FP.SATFINITE.E4M3.F32.PACK_AB_MERGE_C R91, R51, R46, RZ ;  /* 0x0000002e335b723e */ /* 0x000fe200048070ff */
[C---:B------:R-:W-:Y:S01]  /*7e50*/  FFMA R61, R71.reuse, R72, R61 ;  /* 0x00000048473d7223 */ /* 0x040fe2000000003d */
[----:B------:R-:W-:Y:S01]  /*7e60*/  FFMA R62, R71, R75, R62 ;  /* 0x0000004b473e7223 */ /* 0x000fe2000000003e */
[----:B------:R-:W-:Y:S01]  /*7e70*/  F2FP.SATFINITE.E4M3.F32.PACK_AB_MERGE_C R65, R55, R50, RZ ;  /* 0x000000323741723e */ /* 0x000fe200048070ff */
[----:B------:R-:W-:Y:S01]  /*7e80*/  FFMA R67, R71, R74, R67 ;  /* 0x0000004a47437223 */ /* 0x000fe20000000043 */
[----:B------:R-:W-:Y:S02]  /*7e90*/  F2FP.SATFINITE.E4M3.F32.PACK_AB_MERGE_C R90, R41, R40, R90 ;  /* 0x00000028295a723e */ /* 0x000fe4000480705a */
[----:B------:R-:W-:Y:S02]  /*7ea0*/  F2FP.SATFINITE.E4M3.F32.PACK_AB_MERGE_C R91, R45, R44, R91 ;  /* 0x0000002c2d5b723e */ /* 0x000fe4000480705b */
[----:B------:R-:W-:Y:S02]  /*7eb0*/  F2FP.SATFINITE.E4M3.F32.PACK_AB_MERGE_C R64, R49, R48, R65 ;  /* 0x000000303140723e */ /* 0x000fe40004807041 */
[----:B------:R-:W-:Y:S01]  /*7ec0*/  F2FP.SATFINITE.E4M3.F32.PACK_AB_MERGE_C R65, R59, R54, RZ ;  /* 0x000000363b41723e */ /* 0x000fe200048070ff */
[----:B------:R1:W-:Y:S01]  /*7ed0*/  STS.128 [R163+0x2020], R88 ;  /* 0x00202058a3007388 */ /* 0x0003e20000000c00 */
[----:B------:R-:W-:Y:S02]  /*7ee0*/  F2FP.SATFINITE.E4M3.F32.PACK_AB_MERGE_C R66, R63, R58, RZ ;  /* 0x0000003a3f42723e */ /* 0x000fe400048070ff */
[----:B------:R-:W-:Y:S02]  /*7ef0*/  F2FP.SATFINITE.E4M3.F32.PACK_AB_MERGE_C R76, R67, R62, RZ ;  /* 0x0000003e434c723e */ /* 0x000fe400048070ff */
[----:B------:R-:W-:Y:S02]  /*7f00*/  F2FP.SATFINITE.E4M3.F32.PACK_AB_MERGE_C R65, R53, R52, R65 ;  /* 0x000000343541723e */ /* 0x000fe40004807041 */
[----:B------:R-:W-:Y:S02]  /*7f10*/  F2FP.SATFINITE.E4M3.F32.PACK_AB_MERGE_C R66, R57, R56, R66 ;  /* 0x000000383942723e */ /* 0x000fe40004807042 */
[----:B------:R-:W-:Y:S02]  /*7f20*/  F2FP.SATFINITE.E4M3.F32.PACK_AB_MERGE_C R67, R61, R60, R76 ;  /* 0x0000003c3d43723e */ /* 0x000fe4000480704c */
[----:B------:R-:W-:Y:S03]  /*7f30*/  IADD3 R68, PT, PT, R68, 0x1, RZ ;  /* 0x0000000144447810 */ /* 0x000fe60007ffe0ff */
[----:B------:R1:W-:Y:S01]  /*7f40*/  STS.128 [R162+0x2030], R64 ;  /* 0x00203040a2007388 */ /* 0x0003e20000000c00 */
[----:B------:R-:W-:Y:S01]  /*7f50*/  @!PT LDS RZ, [RZ] ;  /* 0x00000000fffff984 */ /* 0x000fe20000000800 */
[----:B------:R-:W-:Y:S01]  /*7f60*/  @!PT LDS RZ, [RZ] ;  /* 0x00000000fffff984 */ /* 0x000fe20000000800 */
[----:B------:R-:W-:Y:S01]  /*7f70*/  @!PT LDS RZ, [RZ] ;  /* 0x00000000fffff984 */ /* 0x000fe20000000800 */
[----:B------:R-:W-:Y:S01]  /*7f80*/  @!PT LDS RZ, [RZ] ;  /* 0x00000000fffff984 */ /* 0x000fe20000000800 */
[----:B------:R3:W-:Y:S07]  /*7f90*/  MEMBAR.ALL.CTA ;  /* 0x0000000000007992 */ /* 0x0007ee0000008000 */
[----:B---3--:R-:W3:Y:S02]  /*7fa0*/  FENCE.VIEW.ASYNC.S ;  /* 0x00000000000073c6 */ /* 0x008ee40000000000 */
[----:B---3--:R-:W-:Y:S06]  /*7fb0*/  BAR.SYNC.DEFER_BLOCKING 0x1, 0x80 ;  /* 0x0042000000007b1d */ /* 0x008fec0000010000 */
[----:B------:R-:W-:Y:S05]  /*7fc0*/  @P0 BRA `(.L_x_121) ;  /* 0x00000000006c0947 */ /* 0x000fea0003800000 */
[----:B------:R-:W-:Y:S01]  /*7fd0*/  USHF.L.U32 UR10, UR45, 0x7, URZ ;  /* 0x000000072d0a7899 */ /* 0x000fe200080006ff */
[----:B------:R-:W-:Y:S01]  /*7fe0*/  R2UR UR6, R159 ;  /* 0x000000009f0672ca */ /* 0x000fe200000e0000 */
[----:B------:R-:W-:Y:S01]  /*7ff0*/  UISETP.NE.AND UP0, UPT, UR56, 0x1, UPT ;  /* 0x000000013800788c */ /* 0x000fe2000bf05270 */
[----:B------:R-:W-:Y:S01]  /*8000*/  R2UR UR7, R158 ;  /* 0x000000009e0772ca */ /* 0x000fe200000e0000 */
[----:B------:R-:W-:Y:S01]  /*8010*/  UIMAD.WIDE.U32 UR4, UR10, UR57, URZ ;  /* 0x000000390a0472a5 */ /* 0x000fe2000f8e00ff */
[----:B------:R-:W3:Y:S01]  /*8020*/  LDCU.64 UR14, c[0x0][0x348] ;  /* 0x00006900ff0e77ac */ /* 0x000ee20008000a00 */
[----:B------:R-:W-:Y:S02]  /*8030*/  UISETP.NE.AND UP1, UPT, UR59, 0x1, UPT ;  /* 0x000000013b00788c */ /* 0x000fe4000bf25270 */
[----:B------:R-:W-:Y:S03]  /*8040*/  USHF.L.U32 UR9, UR47, 0x6, URZ ;  /* 0x000000062f097899 */ /* 0x000fe600080006ff */
[----:B------:R-:W-:Y:S02]  /*8050*/  UMOV UR4, UR5 ;  /* 0x0000000500047c82 */ /* 0x000fe40008000000 */
[----:B------:R-:W-:Y:S04]  /*8060*/  USHF.R.U32.HI UR4, URZ, UR58, UR4 ;  /* 0x0000003aff047299 */ /* 0x000fe80008011604 */
[----:B------:R-:W-:Y:S04]  /*8070*/  USEL UR11, UR10, UR4, !UP0 ;  /* 0x000000040a0b7287 */ /* 0x000fe8000c000000 */
[----:B------:R-:W-:Y:S02]  /*8080*/  UIMAD.WIDE.U32 UR4, UR11, UR6, URZ ;  /* 0x000000060b0472a5 */ /* 0x000fe4000f8e00ff */
[----:B------:R-:W-:Y:S05]  /*8090*/  UIADD3 UR6, UPT, UPT, UR44, 0x2200, URZ ;  /* 0x000022002c067890 */ /* 0x000fea000fffe0ff */
[----:B------:R-:W-:Y:S01]  /*80a0*/  UMOV UR4, UR5 ;  /* 0x0000000500047c82 */ /* 0x000fe20008000000 */
[----:B------:R-:W-:Y:S01]  /*80b0*/  IMAD.U32 R164, RZ, RZ, UR6 ;  /* 0x00000006ffa47e24 */ /* 0x000fe2000f8e00ff */
[----:B------:R-:W-:Y:S02]  /*80c0*/  USHF.R.U32.HI UR5, URZ, UR7, UR4 ;  /* 0x00000007ff057299 */ /* 0x000fe40008011604 */
[----:B---3--:R-:W-:Y:S02]  /*80d0*/  UIADD3 UR4, UP0, UPT, UR14, 0x680, URZ ;  /* 0x000006800e047890 */ /* 0x008fe4000ff1e0ff */
[----:B------:R-:W-:Y:S01]  /*80e0*/  USEL UR12, UR11, UR5, !UP1 ;  /* 0x000000050b0c7287 */ /* 0x000fe2000c800000 */
[----:B------:R-:W-:Y:S01]  /*80f0*/  R2UR UR8, R164 ;  /* 0x00000000a40872ca */ /* 0x000fe200000e0000 */
[----:B------:R-:W-:Y:S02]  /*8100*/  UIADD3 UR5, UPT, UPT, -UR11, URZ, URZ ;  /* 0x000000ff0b057290 */ /* 0x000fe4000fffe1ff */
[----:B------:R-:W-:Y:S02]  /*8110*/  UIADD3 UR6, UPT, UPT, -UR12, URZ, URZ ;  /* 0x000000ff0c067290 */ /* 0x000fe4000fffe1ff */
[----:B------:R-:W-:Y:S02]  /*8120*/  UIMAD UR10, UR56, UR5, UR10 ;  /* 0x00000005380a72a4 */ /* 0x000fe4000f8e020a */
[----:B------:R-:W-:Y:S02]  /*8130*/  UIMAD UR11, UR59, UR6, UR11 ;  /* 0x000000063b0b72a4 */ /* 0x000fe4000f8e020b */
[----:B------:R-:W-:Y:S09]  /*8140*/  UIADD3.X UR5, UPT, UPT, URZ, UR15, URZ, UP0, !UPT ;  /* 0x0000000fff057290 */ /* 0x000ff200087fe4ff */
[----:B------:R3:W-:Y:S01]  /*8150*/  UTMASTG.4D.IM2COL [UR8], [UR4] ;  /* 0x00000008040073b5 */ /* 0x0007e20008058000 */
[----:B------:R0:W-:Y:S01]  /*8160*/  UTMACMDFLUSH ;  /* 0x00000000000079b7 */ /* 0x0001e20000000000 */
[----:B---3--:R-:W-:Y:S04]  /*8170*/  DEPBAR.LE SB0, 0x0 ;  /* 0x000080000000791a */ /* 0x008fe80000000000 */
.L_x_121:
[----:B------:R-:W-:Y:S05]  /*8180*/  BSYNC.RECONVERGENT B0 ;  /* 0x0000000000007941 */ /* 0x000fea0003800200 */
.L_x_120:
[----:B------:R-:W-:Y:S01]  /*8190*/  R2UR UR4, R160 ;  /* 0x00000000a00472ca */ /* 0x000fe200000e0000 */
[----:B------:R-:W-:Y:S01]  /*81a0*/  BAR.SYNC.DEFER_BLOCKING 0x1, 0x80 ;  /* 0x0042000000007b1d */ /* 0x000fe20000010000 */
[----:B------:R-:W-:Y:S01]  /*81b0*/  ISETP.NE.AND P0, PT, R68, 0x2, PT ;  /* 0x000000024400780c */ /* 0x000fe20003f05270 */
[----:B------:R-:W-:Y:S01]  /*81c0*/  UISETP.NE.AND UP0, UPT, UR48, URZ, UPT ;  /* 0x000000ff3000728c */ /* 0x000fe2000bf05270 */
[----:B------:R-:W-:Y:S01]  /*81d0*/  LOP3.LUT R152, R152, 0x1, RZ, 0x3c, !PT ;  /* 0x0000000198987812 */ /* 0x000fe200078e3cff */
[----:B------:R-:W-:Y:S01]  /*81e0*/  UIADD3 UR45, UPT, UPT, UR37, UR63, URZ ;  /* 0x0000003f252d7290 */ /* 0x000fe2000fffe0ff */
[----:B------:R-:W-:Y:S02]  /*81f0*/  SEL R0, RZ, 0x1, P0 ;  /* 0x00000001ff007807 */ /* 0x000fe40000000000 */
[----:B------:R-:W-:Y:S02]  /*8200*/  SEL R68, R68, RZ, P0 ;  /* 0x000000ff44447207 */ /* 0x000fe40000000000 */
[----:B------:R-:W-:Y:S03]  /*8210*/  LOP3.LUT R153, R153, R0, RZ, 0x3c, !PT ;  /* 0x0000000099997212 */ /* 0x000fe600078e3cff */
[----:B------:R-:W-:Y:S01]  /*8220*/  UIADD3 UR47, UPT, UPT, UR36, UR4, URZ ;  /* 0x00000004242f7290 */ /* 0x000fe2000fffe0ff */
[----:B------:R-:W-:Y:S01]  /*8230*/  UMOV UR46, UR51 ;  /* 0x00000033002e7c82 */ /* 0x000fe20008000000 */
[----:B------:R-:W-:Y:S10]  /*8240*/  BRA.U UP0, `(.L_x_122) ;  /* 0xffffffd900e87547 */ /* 0x000ff4000b83ffff */
[----:B------:R-:W-:Y:S05]  /*8250*/  EXIT ;  /* 0x000000000000794d */ /* 0x000fea0003800000 */
.L_x_25:
[----:B------:R-:W-:Y:S07]  /*8260*/  MOV R0, UR9 ;  /* 0x0000000900007c02 */ /* 0x000fee0008000f00 */
.L_x_123:
[----:B-1----:R1:W2:Y:S02]  /*8270*/  SYNCS.PHASECHK.TRANS64.TRYWAIT P0, [R0+URZ+0xa0], R5 ;  /* 0x0000a005000075a7 */ /* 0x0022a400080011ff */
[----:B--2---:R-:W-:Y:S05]  /*8280*/  @!P0 NANOSLEEP.SYNCS 0x989680 ;  /* 0x009896800000895d */ /* 0x004fea0003900000 */
[----:B------:R-:W2:Y:S02]  /*8290*/  @!P0 SYNCS.PHASECHK.TRANS64 P0, [R0+URZ+0xa0], R5 ;  /* 0x0000a005000085a7 */ /* 0x000ea400080010ff */
[----:B--2---:R-:W-:Y:S05]  /*82a0*/  @!P0 BRA `(.L_x_123) ;  /* 0xfffffffc00f08947 */ /* 0x004fea000383ffff */
[----:B------:R-:W-:Y:S05]  /*82b0*/  BRA `(.L_x_24) ;  /* 0xffffff98007c7947 */ /* 0x000fea000383ffff */
.L_x_32:
[----:B------:R-:W-:Y:S07]  /*82c0*/  MOV R0, UR9 ;  /* 0x0000000900007c02 */ /* 0x000fee0008000f00 */
.L_x_124:
[----:B-1----:R1:W2:Y:S02]  /*82d0*/  SYNCS.PHASECHK.TRANS64.TRYWAIT P0, [R0+URZ+0xa0], R5 ;  /* 0x0000a005000075a7 */ /* 0x0022a400080011ff */
[----:B--2---:R-:W-:Y:S05]  /*82e0*/  @!P0 NANOSLEEP.SYNCS 0x989680 ;  /* 0x009896800000895d */ /* 0x004fea0003900000 */
[----:B------:R-:W2:Y:S02]  /*82f0*/  @!P0 SYNCS.PHASECHK.TRANS64 P0, [R0+URZ+0xa0], R5 ;  /* 0x0000a005000085a7 */ /* 0x000ea400080010ff */
[----:B--2---:R-:W-:Y:S05]  /*8300*/  @!P0 BRA `(.L_x_124) ;  /* 0xfffffffc00f08947 */ /* 0x004fea000383ffff */
[----:B------:R-:W-:Y:S05]  /*8310*/  BRA `(.L_x_31) ;  /* 0xffffff9c00d87947 */ /* 0x000fea000383ffff */
.L_x_37:
[----:B------:R-:W-:-:S07]  /*8320*/  MOV R0, UR25 ;  /* 0x0000001900007c02 */ /* 0x000fce0008000f00 */
.L_x_125:
[----:B-1----:R1:W2:Y:S02]  /*8330*/  SYNCS.PHASECHK.TRANS64.TRYWAIT P0, [R0+URZ+0x160], R3 ;  /* 0x00016003000075a7 */ /* 0x0022a400080011ff */
[----:B--2---:R-:W-:Y:S05]  /*8340*/  @!P0 NANOSLEEP.SYNCS 0x989680 ;  /* 0x009896800000895d */ /* 0x004fea0003900000 */
[----:B------:R-:W2:Y:S02]  /*8350*/  @!P0 SYNCS.PHASECHK.TRANS64 P0, [R0+URZ+0x160], R3 ;  /* 0x00016003000085a7 */ /* 0x000ea400080010ff */
[----:B--2---:R-:W-:Y:S05]  /*8360*/  @!P0 BRA `(.L_x_125) ;  /* 0xfffffffc00f08947 */ /* 0x004fea000383ffff */
[----:B------:R-:W-:Y:S05]  /*8370*/  BRA `(.L_x_126) ;  /* 0xffffffa000a47947 */ /* 0x000fea000383ffff */
.L_x_41:
[----:B------:R-:W-:-:S07]  /*8380*/  MOV R0, UR4 ;  /* 0x0000000400007c02 */ /* 0x000fce0008000f00 */
.L_x_127:
[----:B-1----:R1:W2:Y:S02]  /*8390*/  SYNCS.PHASECHK.TRANS64.TRYWAIT P0, [R0+URZ], R3 ;  /* 0x00000003000075a7 */ /* 0x0022a400080011ff */
[----:B--2---:R-:W-:Y:S05]  /*83a0*/  @!P0 NANOSLEEP.SYNCS 0x989680 ;  /* 0x009896800000895d */ /* 0x004fea0003900000 */
[----:B------:R-:W2:Y:S02]  /*83b0*/  @!P0 SYNCS.PHASECHK.TRANS64 P0, [R0+URZ], R3 ;  /* 0x00000003000085a7 */ /* 0x000ea400080010ff */
[----:B--2---:R-:W-:Y:S05]  /*83c0*/  @!P0 BRA `(.L_x_127) ;  /* 0xfffffffc00f08947 */ /* 0x004fea000383ffff */
[----:B------:R-:W-:Y:S05]  /*83d0*/  BRA `(.L_x_128) ;  /* 0xffffffa800387947 */ /* 0x000fea000383ffff */
.L_x_42:
[----:B------:R-:W-:-:S07]  /*83e0*/  MOV R0, UR5 ;  /* 0x0000000500007c02 */ /* 0x000fce0008000f00 */
.L_x_129:
[----:B-1----:R1:W2:Y:S02]  /*83f0*/  SYNCS.PHASECHK.TRANS64.TRYWAIT P0, [R0+URZ], R3 ;  /* 0x00000003000075a7 */ /* 0x0022a400080011ff */
[----:B--2---:R-:W-:Y:S05]  /*8400*/  @!P0 NANOSLEEP.SYNCS 0x989680 ;  /* 0x009896800000895d */ /* 0x004fea0003900000 */
[----:B------:R-:W2:Y:S02]  /*8410*/  @!P0 SYNCS.PHASECHK.TRANS64 P0, [R0+URZ], R3 ;  /* 0x00000003000085a7 */ /* 0x000ea400080010ff */
[----:B--2---:R-:W-:Y:S05]  /*8420*/  @!P0 BRA `(.L_x_129) ;  /* 0xfffffffc00f08947 */ /* 0x004fea000383ffff */
[----:B------:R-:W-:Y:S05]  /*8430*/  BRA `(.L_x_130) ;  /* 0xffffffa800487947 */ /* 0x000fea000383ffff */
.L_x_43:
[----:B------:R-:W-:-:S07]  /*8440*/  MOV R0, UR5 ;  /* 0x0000000500007c02 */ /* 0x000fce0008000f00 */
.L_x_131:
[----:B-1----:R1:W2:Y:S02]  /*8450*/  SYNCS.PHASECHK.TRANS64.TRYWAIT P0, [R0+URZ], R3 ;  /* 0x00000003000075a7 */ /* 0x0022a400080011ff */
[----:B--2---:R-:W-:Y:S05]  /*8460*/  @!P0 NANOSLEEP.SYNCS 0x989680 ;  /* 0x009896800000895d */ /* 0x004fea0003900000 */
[----:B------:R-:W2:Y:S02]  /*8470*/  @!P0 SYNCS.PHASECHK.TRANS64 P0, [R0+URZ], R3 ;  /* 0x00000003000085a7 */ /* 0x000ea400080010ff */
[----:B--2---:R-:W-:Y:S05]  /*8480*/  @!P0 BRA `(.L_x_131) ;  /* 0xfffffffc00f08947 */ /* 0x004fea000383ffff */
[----:B------:R-:W-:Y:S05]  /*8490*/  BRA `(.L_x_132) ;  /* 0xffffffa800587947 */ /* 0x000fea000383ffff */
.L_x_44:
[----:B------:R-:W-:-:S07]  /*84a0*/  MOV R0, UR5 ;  /* 0x0000000500007c02 */ /* 0x000fce0008000f00 */
.L_x_133:
[----:B-1----:R1:W2:Y:S02]  /*84b0*/  SYNCS.PHASECHK.TRANS64.TRYWAIT P0, [R0+URZ], R3 ;  /* 0x00000003000075a7 */ /* 0x0022a400080011ff */
[----:B--2---:R-:W-:Y:S05]  /*84c0*/  @!P0 NANOSLEEP.SYNCS 0x989680 ;  /* 0x009896800000895d */ /* 0x004fea0003900000 */
[----:B------:R-:W2:Y:S02]  /*84d0*/  @!P0 SYNCS.PHASECHK.TRANS64 P0, [R0+URZ], R3 ;  /* 0x00000003000085a7 */ /* 0x000ea400080010ff */
[----:B--2---:R-:W-:Y:S05]  /*84e0*/  @!P0 BRA `(.L_x_133) ;  /* 0xfffffffc00f08947 */ /* 0x004fea000383ffff */
[----:B------:R-:W-:Y:S05]  /*84f0*/  BRA `(.L_x_134) ;  /* 0xffffffa800687947 */ /* 0x000fea000383ffff */
.L_x_45:
[----:B------:R-:W-:-:S07]  /*8500*/  MOV R0, UR5 ;  /* 0x0000000500007c02 */ /* 0x000fce0008000f00 */
.L_x_135:
[----:B-1----:R1:W2:Y:S02]  /*8510*/  SYNCS.PHASECHK.TRANS64.TRYWAIT P0, [R0+URZ], R3 ;  /* 0x00000003000075a7 */ /* 0x0022a400080011ff */
[----:B--2---:R-:W-:Y:S05]  /*8520*/  @!P0 NANOSLEEP.SYNCS 0x989680 ;  /* 0x009896800000895d */ /* 0x004fea0003900000 */
[----:B------:R-:W2:Y:S02]  /*8530*/  @!P0 SYNCS.PHASECHK.TRANS64 P0, [R0+URZ], R3 ;  /* 0x00000003000085a7 */ /* 0x000ea400080010ff */
[----:B--2---:R-:W-:Y:S05]  /*8540*/  @!P0 BRA `(.L_x_135) ;  /* 0xfffffffc00f08947 */ /* 0x004fea000383ffff */
[----:B------:R-:W-:Y:S05]  /*8550*/  BRA `(.L_x_136) ;  /* 0xffffffa800787947 */ /* 0x000fea000383ffff */
.L_x_46:
[----:B------:R-:W-:-:S07]  /*8560*/  MOV R0, UR5 ;  /* 0x0000000500007c02 */ /* 0x000fce0008000f00 */
.L_x_137:
[----:B-1----:R1:W2:Y:S02]  /*8570*/  SYNCS.PHASECHK.TRANS64.TRYWAIT P0, [R0+URZ], R3 ;  /* 0x00000003000075a7 */ /* 0x0022a400080011ff */
[----:B--2---:R-:W-:Y:S05]  /*8580*/  @!P0 NANOSLEEP.SYNCS 0x989680 ;  /* 0x009896800000895d */ /* 0x004fea0003900000 */
[----:B------:R-:W2:Y:S02]  /*8590*/  @!P0 SYNCS.PHASECHK.TRANS64 P0, [R0+URZ], R3 ;  /* 0x00000003000085a7 */ /* 0x000ea400080010ff */
[----:B--2---:R-:W-:Y:S05]  /*85a0*/  @!P0 BRA `(.L_x_137) ;  /* 0xfffffffc00f08947 */ /* 0x004fea000383ffff */
[----:B------:R-:W-:Y:S05]  /*85b0*/  BRA `(.L_x_138) ;  /* 0xffffffa800887947 */ /* 0x000fea000383ffff */
.L_x_47:
[----:B------:R-:W-:-:S07]  /*85c0*/  MOV R0, UR5 ;  /* 0x0000000500007c02 */ /* 0x000fce0008000f00 */
.L_x_139:
[----:B-1----:R1:W2:Y:S02]  /*85d0*/  SYNCS.PHASECHK.TRANS64.TRYWAIT P0, [R0+URZ], R3 ;  /* 0x00000003000075a7 */ /* 0x0022a400080011ff */
[----:B--2---:R-:W-:Y:S05]  /*85e0*/  @!P0 NANOSLEEP.SYNCS 0x989680 ;  /* 0x009896800000895d */ /* 0x004fea0003900000 */
[----:B------:R-:W2:Y:S02]  /*85f0*/  @!P0 SYNCS.PHASECHK.TRANS64 P0, [R0+URZ], R3 ;  /* 0x00000003000085a7 */ /* 0x000ea400080010ff */
[----:B--2---:R-:W-:Y:S05]  /*8600*/  @!P0 BRA `(.L_x_139) ;  /* 0xfffffffc00f08947 */ /* 0x004fea000383ffff */
[----:B------:R-:W-:Y:S05]  /*8610*/  BRA `(.L_x_140) ;  /* 0xffffffa800987947 */ /* 0x000fea000383ffff */
.L_x_48:
[----:B------:R-:W-:-:S07]  /*8620*/  MOV R0, UR5 ;  /* 0x0000000500007c02 */ /* 0x000fce0008000f00 */
.L_x_141:
[----:B-1----:R1:W2:Y:S02]  /*8630*/  SYNCS.PHASECHK.TRANS64.TRYWAIT P0, [R0+URZ], R3 ;  /* 0x00000003000075a7 */ /* 0x0022a400080011ff */
[----:B--2---:R-:W-:Y:S05]  /*8640*/  @!P0 NANOSLEEP.SYNCS 0x989680 ;  /* 0x009896800000895d */ /* 0x004fea0003900000 */
[----:B------:R-:W2:Y:S02]  /*8650*/  @!P0 SYNCS.PHASECHK.TRANS64 P0, [R0+URZ], R3 ;  /* 0x00000003000085a7 */ /* 0x000ea400080010ff */
[----:B--2---:R-:W-:Y:S05]  /*8660*/  @!P0 BRA `(.L_x_141) ;  /* 0xfffffffc00f08947 */ /* 0x004fea000383ffff */
[----:B------:R-:W-:Y:S05]  /*8670*/  BRA `(.L_x_142) ;  /* 0xffffffa800a87947 */ /* 0x000fea000383ffff */
.L_x_49:
[----:B------:R-:W-:-:S07]  /*8680*/  MOV R0, UR5 ;  /* 0x0000000500007c02 */ /* 0x000fce0008000f00 */
.L_x_143:
[----:B-1----:R1:W2:Y:S02]  /*8690*/  SYNCS.PHASECHK.TRANS64.TRYWAIT P0, [R0+URZ], R3 ;  /* 0x00000003000075a7 */ /* 0x0022a400080011ff */
[----:B--2---:R-:W-:Y:S05]  /*86a0*/  @!P0 NANOSLEEP.SYNCS 0x989680 ;  /* 0x009896800000895d */ /* 0x004fea0003900000 */
[----:B------:R-:W2:Y:S02]  /*86b0*/  @!P0 SYNCS.PHASECHK.TRANS64 P0, [R0+URZ], R3 ;  /* 0x00000003000085a7 */ /* 0x000ea400080010ff */
[----:B--2---:R-:W-:Y:S05]  /*86c0*/  @!P0 BRA `(.L_x_143) ;  /* 0xfffffffc00f08947 */ /* 0x004fea000383ffff */
[----:B------:R-:W-:Y:S05]  /*86d0*/  BRA `(.L_x_144) ;  /* 0xffffffa800b87947 */ /* 0x000fea000383ffff */
.L_x_50:
[----:B------:R-:W-:-:S07]  /*86e0*/  MOV R0, UR5 ;  /* 0x0000000500007c02 */ /* 0x000fce0008000f00 */
.L_x_145:
[----:B-1----:R1:W2:Y:S02]  /*86f0*/  SYNCS.PHASECHK.TRANS64.TRYWAIT P0, [R0+URZ], R3 ;  /* 0x00000003000075a7 */ /* 0x0022a400080011ff */
[----:B--2---:R-:W-:Y:S05]  /*8700*/  @!P0 NANOSLEEP.SYNCS 0x989680 ;  /* 0x009896800000895d */ /* 0x004fea0003900000 */
[----:B------:R-:W2:Y:S02]  /*8710*/  @!P0 SYNCS.PHASECHK.TRANS64 P0, [R0+URZ], R3 ;  /* 0x00000003000085a7 */ /* 0x000ea400080010ff */
[----:B--2---:R-:W-:Y:S05]  /*8720*/  @!P0 BRA `(.L_x_145) ;  /* 0xfffffffc00f08947 */ /* 0x004fea000383ffff */
[----:B------:R-:W-:Y:S05]  /*8730*/  BRA `(.L_x_146) ;  /* 0xffffffa800c87947 */ /* 0x000fea000383ffff */
.L_x_51:
[----:B------:R-:W-:-:S07]  /*8740*/  MOV R0, UR5 ;  /* 0x0000000500007c02 */ /* 0x000fce0008000f00 */
.L_x_147:
[----:B-1----:R1:W2:Y:S02]  /*8750*/  SYNCS.PHASECHK.TRANS64.TRYWAIT P0, [R0+URZ], R3 ;  /* 0x00000003000075a7 */ /* 0x0022a400080011ff */
[----:B--2---:R-:W-:Y:S05]  /*8760*/  @!P0 NANOSLEEP.SYNCS 0x989680 ;  /* 0x009896800000895d */ /* 0x004fea0003900000 */
[----:B------:R-:W2:Y:S02]  /*8770*/  @!P0 SYNCS.PHASECHK.TRANS64 P0, [R0+URZ], R3 ;  /* 0x00000003000085a7 */ /* 0x000ea400080010ff */
[----:B--2---:R-:W-:Y:S05]  /*8780*/  @!P0 BRA `(.L_x_147) ;  /* 0xfffffffc00f08947 */ /* 0x004fea000383ffff */
[----:B------:R-:W-:Y:S05]  /*8790*/  BRA `(.L_x_148) ;  /* 0xffffffa800d87947 */ /* 0x000fea000383ffff */
.L_x_52:
[----:B------:R-:W-:-:S07]  /*87a0*/  MOV R0, UR5 ;  /* 0x0000000500007c02 */ /* 0x000fce0008000f00 */
.L_x_149:
[----:B-1----:R1:W2:Y:S02]  /*87b0*/  SYNCS.PHASECHK.TRANS64.TRYWAIT P0, [R0+URZ], R3 ;  /* 0x00000003000075a7 */ /* 0x0022a400080011ff */
[----:B--2---:R-:W-:Y:S05]  /*87c0*/  @!P0 NANOSLEEP.SYNCS 0x989680 ;  /* 0x009896800000895d */ /* 0x004fea0003900000 */
[----:B------:R-:W2:Y:S02]  /*87d0*/  @!P0 SYNCS.PHASECHK.TRANS64 P0, [R0+URZ], R3 ;  /* 0x00000003000085a7 */ /* 0x000ea400080010ff */
[----:B--2---:R-:W-:Y:S05]  /*87e0*/  @!P0 BRA `(.L_x_149) ;  /* 0xfffffffc00f08947 */ /* 0x004fea000383ffff */
[----:B------:R-:W-:Y:S05]  /*87f0*/  BRA `(.L_x_150) ;  /* 0xffffffa800e87947 */ /* 0x000fea000383ffff */
.L_x_53:
[----:B------:R-:W-:-:S07]  /*8800*/  MOV R0, UR5 ;  /* 0x0000000500007c02 */ /* 0x000fce0008000f00 */
.L_x_151:
[----:B-1----:R1:W2:Y:S02]  /*8810*/  SYNCS.PHASECHK.TRANS64.TRYWAIT P0, [R0+URZ], R3 ;  /* 0x00000003000075a7 */ /* 0x0022a400080011ff */
[----:B--2---:R-:W-:Y:S05]  /*8820*/  @!P0 NANOSLEEP.SYNCS 0x989680 ;  /* 0x009896800000895d */ /* 0x004fea0003900000 */
[----:B------:R-:W2:Y:S02]  /*8830*/  @!P0 SYNCS.PHASECHK.TRANS64 P0, [R0+URZ], R3 ;  /* 0x00000003000085a7 */ /* 0x000ea400080010ff */
[----:B--2---:R-:W-:Y:S05]  /*8840*/  @!P0 BRA `(.L_x_151) ;  /* 0xfffffffc00f08947 */ /* 0x004fea000383ffff */
[----:B------:R-:W-:Y:S05]  /*8850*/  BRA `(.L_x_152) ;  /* 0xffffffa800f87947 */ /* 0x000fea000383ffff */
.L_x_54:
[----:B------:R-:W-:-:S07]  /*8860*/  MOV R0, UR5 ;  /* 0x0000000500007c02 */ /* 0x000fce0008000f00 */
.L_x_153:
[----:B-1----:R1:W2:Y:S02]  /*8870*/  SYNCS.PHASECHK.TRANS64.TRYWAIT P0, [R0+URZ], R3 ;  /* 0x00000003000075a7 */ /* 0x0022a400080011ff */
[----:B--2---:R-:W-:Y:S05]  /*8880*/  @!P0 NANOSLEEP.SYNCS 0x989680 ;  /* 0x009896800000895d */ /* 0x004fea0003900000 */
[----:B------:R-:W2:Y:S02]  /*8890*/  @!P0 SYNCS.PHASECHK.TRANS64 P0, [R0+URZ], R3 ;  /* 0x00000003000085a7 */ /* 0x000ea400080010ff */
[----:B--2---:R-:W-:Y:S05]  /*88a0*/  @!P0 BRA `(.L_x_153) ;  /* 0xfffffffc00f08947 */ /* 0x004fea000383ffff */
[----:B------:R-:W-:Y:S05]  /*88b0*/  BRA `(.L_x_154) ;  /* 0xffffffac00087947 */ /* 0x000fea000383ffff */
.L_x_55:
[----:B------:R-:W-:-:S07]  /*88c0*/  MOV R0, UR5 ;  /* 0x0000000500007c02 */ /* 0x000fce0008000f00 */
.L_x_155:
[----:B-1----:R1:W2:Y:S02]  /*88d0*/  SYNCS.PHASECHK.TRANS64.TRYWAIT P0, [R0+URZ], R3 ;  /* 0x00000003000075a7 */ /* 0x0022a400080011ff */
[----:B--2---:R-:W-:Y:S05]  /*88e0*/  @!P0 NANOSLEEP.SYNCS 0x989680 ;  /* 0x009896800000895d */ /* 0x004fea0003900000 */
[----:B------:R-:W2:Y:S02]  /*88f0*/  @!P0 SYNCS.PHASECHK.TRANS64 P0, [R0+URZ], R3 ;  /* 0x00000003000085a7 */ /* 0x000ea400080010ff */
[----:B--2---:R-:W-:Y:S05]  /*8900*/  @!P0 BRA `(.L_x_155) ;  /* 0xfffffffc00f08947 */ /* 0x004fea000383ffff */
[----:B------:R-:W-:Y:S05]  /*8910*/  BRA `(.L_x_156) ;  /* 0xffffffac00187947 */ /* 0x000fea000383ffff */
.L_x_56:
[----:B------:R-:W-:-:S07]  /*8920*/  MOV R0, UR5 ;  /* 0x0000000500007c02 */ /* 0x000fce0008000f00 */
.L_x_157:
[----:B-1----:R1:W2:Y:S02]  /*8930*/  SYNCS.PHASECHK.TRANS64.TRYWAIT P0, [R0+URZ], R3 ;  /* 0x00000003000075a7 */ /* 0x0022a400080011ff */
[----:B--2---:R-:W-:Y:S05]  /*8940*/  @!P0 NANOSLEEP.SYNCS 0x989680 ;  /* 0x009896800000895d */ /* 0x004fea0003900000 */
[----:B------:R-:W2:Y:S02]  /*8950*/  @!P0 SYNCS.PHASECHK.TRANS64 P0, [R0+URZ], R3 ;  /* 0x00000003000085a7 */ /* 0x000ea400080010ff */
[----:B--2---:R-:W-:Y:S05]  /*8960*/  @!P0 BRA `(.L_x_157) ;  /* 0xfffffffc00f08947 */ /* 0x004fea000383ffff */
[----:B------:R-:W-:Y:S05]  /*8970*/  BRA `(.L_x_158) ;  /* 0xffffffac00287947 */ /* 0x000fea000383ffff */
.L_x_57:
[----:B------:R-:W-:-:S07]  /*8980*/  MOV R0, UR5 ;  /* 0x0000000500007c02 */ /* 0x000fce0008000f00 */
.L_x_159:
[----:B-1----:R1:W2:Y:S02]  /*8990*/  SYNCS.PHASECHK.TRANS64.TRYWAIT P0, [R0+URZ], R3 ;  /* 0x00000003000075a7 */ /* 0x0022a400080011ff */
[----:B--2---:R-:W-:Y:S05]  /*89a0*/  @!P0 NANOSLEEP.SYNCS 0x989680 ;  /* 0x009896800000895d */ /* 0x004fea0003900000 */
[----:B------:R-:W2:Y:S02]  /*89b0*/  @!P0 SYNCS.PHASECHK.TRANS64 P0, [R0+URZ], R3 ;  /* 0x00000003000085a7 */ /* 0x000ea400080010ff */
[----:B--2---:R-:W-:Y:S05]  /*89c0*/  @!P0 BRA `(.L_x_159) ;  /* 0xfffffffc00f08947 */ /* 0x004fea000383ffff */
[----:B------:R-:W-:Y:S05]  /*89d0*/  BRA `(.L_x_160) ;  /* 0xffffffac00387947 */ /* 0x000fea000383ffff */
.L_x_58:
[----:B------:R-:W-:-:S07]  /*89e0*/  MOV R0, UR5 ;  /* 0x0000000500007c02 */ /* 0x000fce0008000f00 */
.L_x_161:
[----:B-1----:R1:W2:Y:S02]  /*89f0*/  SYNCS.PHASECHK.TRANS64.TRYWAIT P0, [R0+URZ], R3 ;  /* 0x00000003000075a7 */ /* 0x0022a400080011ff */
[----:B--2---:R-:W-:Y:S05]  /*8a00*/  @!P0 NANOSLEEP.SYNCS 0x989680 ;  /* 0x009896800000895d */ /* 0x004fea0003900000 */
[----:B------:R-:W2:Y:S02]  /*8a10*/  @!P0 SYNCS.PHASECHK.TRANS64 P0, [R0+URZ], R3 ;  /* 0x00000003000085a7 */ /* 0x000ea400080010ff */
[----:B--2---:R-:W-:Y:S05]  /*8a20*/  @!P0 BRA `(.L_x_161) ;  /* 0xfffffffc00f08947 */ /* 0x004fea000383ffff */
[----:B------:R-:W-:Y:S05]  /*8a30*/  BRA `(.L_x_162) ;  /* 0xffffffac00487947 */ /* 0x000fea000383ffff */
.L_x_59:
[----:B------:R-:W-:-:S07]  /*8a40*/  MOV R0, UR5 ;  /* 0x0000000500007c02 */ /* 0x000fce0008000f00 */
.L_x_163:
[----:B-1----:R1:W2:Y:S02]  /*8a50*/  SYNCS.PHASECHK.TRANS64.TRYWAIT P0, [R0+URZ], R3 ;  /* 0x00000003000075a7 */ /* 0x0022a400080011ff */
[----:B--2---:R-:W-:Y:S05]  /*8a60*/  @!P0 NANOSLEEP.SYNCS 0x989680 ;  /* 0x009896800000895d */ /* 0x004fea0003900000 */
[----:B------:R-:W2:Y:S02]  /*8a70*/  @!P0 SYNCS.PHASECHK.TRANS64 P0, [R0+URZ], R3 ;  /* 0x00000003000085a7 */ /* 0x000ea400080010ff */
[----:B--2---:R-:W-:Y:S05]  /*8a80*/  @!P0 BRA `(.L_x_163) ;  /* 0xfffffffc00f08947 */ /* 0x004fea000383ffff */
[----:B------:R-:W-:Y:S05]  /*8a90*/  BRA `(.L_x_164) ;  /* 0xffffffac00587947 */ /* 0x000fea000383ffff */
.L_x_62:
[----:B------:R-:W-:-:S07]  /*8aa0*/  MOV R4, UR4 ;  /* 0x0000000400047c02 */ /* 0x000fce0008000f00 */
.L_x_165:
[----:B--2---:R2:W3:Y:S02]  /*8ab0*/  SYNCS.PHASECHK.TRANS64.TRYWAIT P1, [R4+URZ+0x168], R7 ;  /* 0x00016807040075a7 */ /* 0x0044e400080211ff */
[----:B---3--:R-:W-:Y:S05]  /*8ac0*/  @!P1 NANOSLEEP.SYNCS 0x989680 ;  /* 0x009896800000995d */ /* 0x008fea0003900000 */
[----:B------:R-:W3:Y:S02]  /*8ad0*/  @!P1 SYNCS.PHASECHK.TRANS64 P1, [R4+URZ+0x168], R7 ;  /* 0x00016807040095a7 */ /* 0x000ee400080210ff */
[----:B---3--:R-:W-:Y:S05]  /*8ae0*/  @!P1 BRA `(.L_x_165) ;  /* 0xfffffffc00f09947 */ /* 0x008fea000383ffff */
[----:B------:R-:W-:Y:S05]  /*8af0*/  BRA `(.L_x_166) ;  /* 0xffffffac00c87947 */ /* 0x000fea000383ffff */
.L_x_63:
[----:B--2---:R-:W-:-:S07]  /*8b00*/  MOV R4, UR4 ;  /* 0x0000000400047c02 */ /* 0x004fce0008000f00 */
.L_x_167:
[----:B--2---:R2:W3:Y:S02]  /*8b10*/  SYNCS.PHASECHK.TRANS64.TRYWAIT P1, [R4+URZ+0x160], R5 ;  /* 0x00016005040075a7 */ /* 0x0044e400080211ff */
[----:B---3--:R-:W-:Y:S05]  /*8b20*/  @!P1 NANOSLEEP.SYNCS 0x989680 ;  /* 0x009896800000995d */ /* 0x008fea0003900000 */
[----:B------:R-:W3:Y:S02]  /*8b30*/  @!P1 SYNCS.PHASECHK.TRANS64 P1, [R4+URZ+0x160], R5 ;  /* 0x00016005040095a7 */ /* 0x000ee400080210ff */
[----:B---3--:R-:W-:Y:S05]  /*8b40*/  @!P1 BRA `(.L_x_167) ;  /* 0xfffffffc00f09947 */ /* 0x008fea000383ffff */
[----:B------:R-:W-:Y:S05]  /*8b50*/  BRA `(.L_x_168) ;  /* 0xffffffac00d07947 */ /* 0x000fea000383ffff */
.L_x_73:
[----:B--2---:R-:W-:-:S04]  /*8b60*/  MOV R5, UR5 ;  /* 0x0000000500057c02 */ /* 0x004fc80008000f00 */
[----:B------:R2:W3:Y:S03]  /*8b70*/  SYNCS.PHASECHK.TRANS64.TRYWAIT P0, [R5+URZ+0x8], R6 ;  /* 0x00000806050075a7 */ /* 0x0004e600080011ff */
[----:B---3--:R-:W-:Y:S05]  /*8b80*/  @!P0 NANOSLEEP.SYNCS 0x989680 ;  /* 0x009896800000895d */ /* 0x008fea0003900000 */
[----:B------:R-:W3:Y:S02]  /*8b90*/  @!P0 SYNCS.PHASECHK.TRANS64 P0, [R5+URZ+0x8], R6 ;  /* 0x00000806050085a7 */ /* 0x000ee400080010ff */
[----:B---3--:R-:W-:Y:S05]  /*8ba0*/  @!P0 BRA `(.L_x_73) ;  /* 0xfffffffc00ec8947 */ /* 0x008fea000383ffff */
[----:B------:R-:W-:Y:S05]  /*8bb0*/  BRA `(.L_x_72) ;  /* 0xffffffb0009c7947 */ /* 0x000fea000383ffff */
.L_x_75:
[----:B------:R-:W-:Y:S01]  /*8bc0*/  BSSY B0, `(.L_x_169) ;  /* 0x0000006000007945 */ /* 0x000fe20003800000 */
[----:B------:R-:W-:-:S07]  /*8bd0*/  MOV R15, 0xffffffff ;  /* 0xffffffff000f7802 */ /* 0x000fce0000000f00 */
[----:B-12--5:R-:W-:Y:S05]  /*8be0*/  WARPSYNC.COLLECTIVE R15, `(.L_x_170) ;  /* 0x000000000f0c7348 */ /* 0x026fea0003c00000 */
[----:B------:R-:W-:Y:S02]  /*8bf0*/  ELECT P6, UR79, PT ;  /* 0x00000000004f782f */ /* 0x000fe400038c0000 */
[----:B------:R-:W-:Y:S01]  /*8c00*/  MOV R14, UR79 ;  /* 0x0000004f000e7c02 */ /* 0x000fe20008000f00 */
[----:B-12--5:R-:W-:Y:S10]  /*8c10*/  ENDCOLLECTIVE ;  /* 0x000000000000791b */ /* 0x026ff40003800000 */
.L_x_170:
[----:B------:R-:W-:Y:S05]  /*8c20*/  BSYNC B0 ;  /* 0x0000000000007941 */ /* 0x000fea0003800000 */
.L_x_169:
[----:B------:R-:W-:Y:S01]  /*8c30*/  PLOP3.LUT P0, PT, P6, PT, PT, 0x80, 0x8 ;  /* 0x000000000008781c */ /* 0x000fe2000370f070 */
[----:B------:R-:W-:-:S12]  /*8c40*/  BRA `(.L_x_171) ;  /* 0xffffffb000c87947 */ /* 0x000fd8000383ffff */
.L_x_77:
[----:B--2---:R-:W-:-:S04]  /*8c50*/  MOV R3, UR5 ;  /* 0x0000000500037c02 */ /* 0x004fc80008000f00 */
[----:B------:R2:W3:Y:S03]  /*8c60*/  SYNCS.PHASECHK.TRANS64.TRYWAIT P0, [R3+URZ+0x8], R4 ;  /* 0x00000804030075a7 */ /* 0x0004e600080011ff */
[----:B---3--:R-:W-:Y:S05]  /*8c70*/  @!P0 NANOSLEEP.SYNCS 0x989680 ;  /* 0x009896800000895d */ /* 0x008fea0003900000 */
[----:B------:R-:W3:Y:S02]  /*8c80*/  @!P0 SYNCS.PHASECHK.TRANS64 P0, [R3+URZ+0x8], R4 ;  /* 0x00000804030085a7 */ /* 0x000ee400080010ff */
[----:B---3--:R-:W-:Y:S05]  /*8c90*/  @!P0 BRA `(.L_x_77) ;  /* 0xfffffffc00ec8947 */ /* 0x008fea000383ffff */
[----:B------:R-:W-:Y:S05]  /*8ca0*/  BRA `(.L_x_76) ;  /* 0xffffffb000cc7947 */ /* 0x000fea000383ffff */
.L_x_78:
[----:B------:R-:W-:-:S07]  /*8cb0*/  MOV R4, UR17 ;  /* 0x0000001100047c02 */ /* 0x000fce0008000f00 */
.L_x_172:
[----:B-1----:R1:W2:Y:S02]  /*8cc0*/  SYNCS.PHASECHK.TRANS64.TRYWAIT P0, [R4+URZ+0x160], R5 ;  /* 0x00016005040075a7 */ /* 0x0022a400080011ff */
[----:B--2---:R-:W-:Y:S05]  /*8cd0*/  @!P0 NANOSLEEP.SYNCS 0x989680 ;  /* 0x009896800000895d */ /* 0x004fea0003900000 */
[----:B------:R-:W2:Y:S02]  /*8ce0*/  @!P0 SYNCS.PHASECHK.TRANS64 P0, [R4+URZ+0x160], R5 ;  /* 0x00016005040085a7 */ /* 0x000ea400080010ff */
[----:B--2---:R-:W-:Y:S05]  /*8cf0*/  @!P0 BRA `(.L_x_172) ;  /* 0xfffffffc00f08947 */ /* 0x004fea000383ffff */
[----:B------:R-:W-:Y:S05]  /*8d00*/  BRA `(.L_x_173) ;  /* 0xffffffb400b87947 */ /* 0x000fea000383ffff */
.L_x_80:
[----:B------:R-:W-:-:S07]  /*8d10*/  MOV R4, UR22 ;  /* 0x0000001600047c02 */ /* 0x000fce0008000f00 */
.L_x_174:
[----:B-1----:R1:W2:Y:S02]  /*8d20*/  SYNCS.PHASECHK.TRANS64.TRYWAIT P0, [R4+URZ+0x180], R5 ;  /* 0x00018005040075a7 */ /* 0x0022a400080011ff */
[----:B--2---:R-:W-:Y:S05]  /*8d30*/  @!P0 NANOSLEEP.SYNCS 0x989680 ;  /* 0x009896800000895d */ /* 0x004fea0003900000 */
[----:B------:R-:W2:Y:S02]  /*8d40*/  @!P0 SYNCS.PHASECHK.TRANS64 P0, [R4+URZ+0x180], R5 ;  /* 0x00018005040085a7 */ /* 0x000ea400080010ff */
[----:B--2---:R-:W-:Y:S05]  /*8d50*/  @!P0 BRA `(.L_x_174) ;  /* 0xfffffffc00f08947 */ /* 0x004fea000383ffff */
[----:B------:R-:W-:Y:S05]  /*8d60*/  BRA `(.L_x_79) ;  /* 0xffffffb400d87947 */ /* 0x000fea000383ffff */
.L_x_84:
[----:B-1----:R-:W-:Y:S07]  /*8d70*/  MOV R4, UR10 ;  /* 0x0000000a00047c02 */ /* 0x002fee0008000f00 */
.L_x_175:
[----:B-1----:R1:W2:Y:S02]  /*8d80*/  SYNCS.PHASECHK.TRANS64.TRYWAIT P0, [R4+URZ], R7 ;  /* 0x00000007040075a7 */ /* 0x0022a400080011ff */
[----:B--2---:R-:W-:Y:S05]  /*8d90*/  @!P0 NANOSLEEP.SYNCS 0x989680 ;  /* 0x009896800000895d */ /* 0x004fea0003900000 */
[----:B------:R-:W2:Y:S02]  /*8da0*/  @!P0 SYNCS.PHASECHK.TRANS64 P0, [R4+URZ], R7 ;  /* 0x00000007040085a7 */ /* 0x000ea400080010ff */
[----:B--2---:R-:W-:Y:S05]  /*8db0*/  @!P0 BRA `(.L_x_175) ;  /* 0xfffffffc00f08947 */ /* 0x004fea000383ffff */
[----:B------:R-:W-:Y:S05]  /*8dc0*/  BRA `(.L_x_83) ;  /* 0xffffffb400fc7947 */ /* 0x000fea000383ffff */
.L_x_88:
[----:B--2---:R-:W-:-:S07]  /*8dd0*/  MOV R0, UR4 ;  /* 0x0000000400007c02 */ /* 0x004fce0008000f00 */
.L_x_176:
[----:B-1----:R1:W2:Y:S02]  /*8de0*/  SYNCS.PHASECHK.TRANS64.TRYWAIT P0, [R0+URZ], R5 ;  /* 0x00000005000075a7 */ /* 0x0022a400080011ff */
[----:B--2---:R-:W-:Y:S05]  /*8df0*/  @!P0 NANOSLEEP.SYNCS 0x989680 ;  /* 0x009896800000895d */ /* 0x004fea0003900000 */
[----:B------:R-:W2:Y:S02]  /*8e00*/  @!P0 SYNCS.PHASECHK.TRANS64 P0, [R0+URZ], R5 ;  /* 0x00000005000085a7 */ /* 0x000ea400080010ff */
[----:B--2---:R-:W-:Y:S05]  /*8e10*/  @!P0 BRA `(.L_x_176) ;  /* 0xfffffffc00f08947 */ /* 0x004fea000383ffff */
[----:B------:R-:W-:Y:S05]  /*8e20*/  BRA `(.L_x_177) ;  /* 0xffffffb800d47947 */ /* 0x000fea000383ffff */
.L_x_91:
[----:B------:R-:W-:-:S07]  /*8e30*/  MOV R0, UR17 ;  /* 0x0000001100007c02 */ /* 0x000fce0008000f00 */
.L_x_178:
[----:B-1----:R1:W2:Y:S02]  /*8e40*/  SYNCS.PHASECHK.TRANS64.TRYWAIT P1, [R0+URZ+0x190], R5 ;  /* 0x00019005000075a7 */ /* 0x0022a400080211ff */
[----:B--2---:R-:W-:Y:S05]  /*8e50*/  @!P1 NANOSLEEP.SYNCS 0x989680 ;  /* 0x009896800000995d */ /* 0x004fea0003900000 */
[----:B------:R-:W2:Y:S02]  /*8e60*/  @!P1 SYNCS.PHASECHK.TRANS64 P1, [R0+URZ+0x190], R5 ;  /* 0x00019005000095a7 */ /* 0x000ea400080210ff */
[----:B--2---:R-:W-:Y:S05]  /*8e70*/  @!P1 BRA `(.L_x_178) ;  /* 0xfffffffc00f09947 */ /* 0x004fea000383ffff */
[----:B------:R-:W-:Y:S05]  /*8e80*/  BRA `(.L_x_179) ;  /* 0xffffffbc00207947 */ /* 0x000fea000383ffff */
.L_x_96:
[----:B------:R-:W-:Y:S07]  /*8e90*/  MOV R0, UR19 ;  /* 0x0000001300007c02 */ /* 0x000fee0008000f00 */
.L_x_180:
[----:B-1----:R1:W2:Y:S02]  /*8ea0*/  SYNCS.PHASECHK.TRANS64.TRYWAIT P0, [R0+URZ+0x160], R3 ;  /* 0x00016003000075a7 */ /* 0x0022a400080011ff */
[----:B--2---:R-:W-:Y:S05]  /*8eb0*/  @!P0 NANOSLEEP.SYNCS 0x989680 ;  /* 0x009896800000895d */ /* 0x004fea0003900000 */
[----:B------:R-:W2:Y:S02]  /*8ec0*/  @!P0 SYNCS.PHASECHK.TRANS64 P0, [R0+URZ+0x160], R3 ;  /* 0x00016003000085a7 */ /* 0x000ea400080010ff */
[----:B--2---:R-:W-:Y:S05]  /*8ed0*/  @!P0 BRA `(.L_x_180) ;  /* 0xfffffffc00f08947 */ /* 0x004fea000383ffff */
[----:B------:R-:W-:Y:S05]  /*8ee0*/  BRA `(.L_x_181) ;  /* 0xffffffc0004c7947 */ /* 0x000fea000383ffff */
.L_x_99:
[----:B------:R-:W-:Y:S07]  /*8ef0*/  MOV R0, UR19 ;  /* 0x0000001300007c02 */ /* 0x000fee0008000f00 */
.L_x_182:
[----:B-1----:R1:W2:Y:S02]  /*8f00*/  SYNCS.PHASECHK.TRANS64.TRYWAIT P0, [R0+URZ+0x158], R9 ;  /* 0x00015809000075a7 */ /* 0x0022a400080011ff */
[----:B--2---:R-:W-:Y:S05]  /*8f10*/  @!P0 NANOSLEEP.SYNCS 0x989680 ;  /* 0x009896800000895d */ /* 0x004fea0003900000 */
[----:B------:R-:W2:Y:S02]  /*8f20*/  @!P0 SYNCS.PHASECHK.TRANS64 P0, [R0+URZ+0x158], R9 ;  /* 0x00015809000085a7 */ /* 0x000ea400080010ff */
[----:B--2---:R-:W-:Y:S05]  /*8f30*/  @!P0 BRA `(.L_x_182) ;  /* 0xfffffffc00f08947 */ /* 0x004fea000383ffff */
[----:B------:R-:W-:Y:S05]  /*8f40*/  BRA `(.L_x_98) ;  /* 0xffffffc400ac7947 */ /* 0x000fea000383ffff */
.L_x_102:
[----:B-1----:R-:W-:Y:S07]  /*8f50*/  MOV R0, UR19 ;  /* 0x0000001300007c02 */ /* 0x002fee0008000f00 */
.L_x_183:
[----:B-1----:R1:W2:Y:S02]  /*8f60*/  SYNCS.PHASECHK.TRANS64.TRYWAIT P2, [R0+URZ+0x148], R3 ;  /* 0x00014803000075a7 */ /* 0x0022a400080411ff */
[----:B--2---:R-:W-:Y:S05]  /*8f70*/  @!P2 NANOSLEEP.SYNCS 0x989680 ;  /* 0x009896800000a95d */ /* 0x004fea0003900000 */
[----:B------:R-:W2:Y:S02]  /*8f80*/  @!P2 SYNCS.PHASECHK.TRANS64 P2, [R0+URZ+0x148], R3 ;  /* 0x000148030000a5a7 */ /* 0x000ea400080410ff */
[----:B--2---:R-:W-:Y:S05]  /*8f90*/  @!P2 BRA `(.L_x_183) ;  /* 0xfffffffc00f0a947 */ /* 0x004fea000383ffff */
[----:B------:R-:W-:Y:S05]  /*8fa0*/  BRA `(.L_x_184) ;  /* 0xffffffc800087947 */ /* 0x000fea000383ffff */
.L_x_105:
[----:B------:R-:W-:Y:S07]  /*8fb0*/  MOV R0, UR44 ;  /* 0x0000002c00007c02 */ /* 0x000fee0008000f00 */
.L_x_185:
[----:B-1----:R1:W2:Y:S02]  /*8fc0*/  SYNCS.PHASECHK.TRANS64.TRYWAIT P0, [R0+URZ+0x160], R3 ;  /* 0x00016003000075a7 */ /* 0x0022a400080011ff */
[----:B--2---:R-:W-:Y:S05]  /*8fd0*/  @!P0 NANOSLEEP.SYNCS 0x989680 ;  /* 0x009896800000895d */ /* 0x004fea0003900000 */
[----:B------:R-:W2:Y:S02]  /*8fe0*/  @!P0 SYNCS.PHASECHK.TRANS64 P0, [R0+URZ+0x160], R3 ;  /* 0x00016003000085a7 */ /* 0x000ea400080010ff */
[----:B--2---:R-:W-:Y:S05]  /*8ff0*/  @!P0 BRA `(.L_x_185) ;  /* 0xfffffffc00f08947 */ /* 0x004fea000383ffff */
[----:B------:R-:W-:Y:S05]  /*9000*/  BRA `(.L_x_186) ;  /* 0xffffffcc00847947 */ /* 0x000fea000383ffff */
.L_x_116:
[----:B-1----:R-:W-:Y:S04]  /*9010*/  MOV R2, UR44 ;  /* 0x0000002c00027c02 */ /* 0x002fe80008000f00 */
[----:B------:R1:W2:Y:S03]  /*9020*/  SYNCS.PHASECHK.TRANS64.TRYWAIT P1, [R2+URZ+0x140], R3 ;  /* 0x00014003020075a7 */ /* 0x0002a600080211ff */
[----:B--2---:R-:W-:Y:S05]  /*9030*/  @!P1 NANOSLEEP.SYNCS 0x989680 ;  /* 0x009896800000995d */ /* 0x004fea0003900000 */
[----:B------:R-:W2:Y:S02]  /*9040*/  @!P1 SYNCS.PHASECHK.TRANS64 P1, [R2+URZ+0x140], R3 ;  /* 0x00014003020095a7 */ /* 0x000ea400080210ff */
[----:B--2---:R-:W-:Y:S05]  /*9050*/  @!P1 BRA `(.L_x_116) ;  /* 0xfffffffc00ec9947 */ /* 0x004fea000383ffff */
[----:B------:R-:W-:Y:S05]  /*9060*/  BRA `(.L_x_115) ;  /* 0xffffffd800e07947 */ /* 0x000fea000383ffff */
.L_x_118:
[----:B------:R1:W1:Y:S02]  /*9070*/  SYNCS.PHASECHK.TRANS64.TRYWAIT P1, [R165+URZ+0x170], R0 ;  /* 0x00017000a50075a7 */ /* 0x00026400080211ff */
[----:B-1----:R-:W-:Y:S05]  /*9080*/  @!P1 NANOSLEEP.SYNCS 0x989680 ;  /* 0x009896800000995d */ /* 0x002fea0003900000 */
[----:B------:R-:W1:Y:S02]  /*9090*/  @!P1 SYNCS.PHASECHK.TRANS64 P1, [R165+URZ+0x170], R0 ;  /* 0x00017000a50095a7 */ /* 0x000e6400080210ff */
[----:B-1----:R-:W-:Y:S05]  /*90a0*/  @!P1 BRA `(.L_x_118) ;  /* 0xfffffffc00f09947 */ /* 0x002fea000383ffff */
[----:B------:R-:W-:Y:S05]  /*90b0*/  BRA `(.L_x_117) ;  /* 0xffffffdc00287947 */ /* 0x000fea000383ffff */
        .weak           $__internal_0_$__cuda_sm10x_tcgen05_guardrail_trap_col_being_dealloced_not_returned_by_alloc
        .type           $__internal_0_$__cuda_sm10x_tcgen05_guardrail_trap_col_being_dealloced_not_returned_by_alloc,@function
        .size           $__internal_0_$__cuda_sm10x_tcgen05_guardrail_trap_col_being_dealloced_not_returned_by_alloc,($__internal_1_$__cuda_sm10x_tcgen05_guardrail_trap_phase_invalid_during_alloc - $__internal_0_$__cuda_sm10x_tcgen05_guardrail_trap_col_being_dealloced_not_returned_by_alloc)
$__internal_0_$__cuda_sm10x_tcgen05_guardrail_trap_col_being_dealloced_not_returned_by_alloc:
[----:B------:R-:W-:Y:S05]  /*90c0*/  BPT.TRAP 0x1 ;  /* 0x000000040000795c */ /* 0x000fea0000300000 */
[----:B------:R-:W-:-:S04]  /*90d0*/  HFMA2 R3, -RZ, RZ, 0, 0 ;  /* 0x00000000ff037431 */ /* 0x000fc800000001ff */
[----:B------:R-:W-:Y:S05]  /*90e0*/  RET.REL.NODEC R2 `(_ZN7cutlass13device_kernelINS_4conv6kernel13ConvUniversalINS1_16ConvProblemShapeILNS1_8OperatorE0ELi2EEENS1_10collective14CollectiveConvINS1_47MainloopSm100TmaUmmaWarpSpecializedImplicitGemmILS5_0ELi20ELi2ELi1ELi2EN4cute5tupleIJNSA_1CILi2EEENSC_ILi1EEESE_EEEEENSB_IJNSC_ILi256EEENSC_ILi64EEENSB_IJSI_EEEEEENS_12float_e4m3_tESL_NSA_8TiledMMAINSA_8MMA_AtomIJNSA_10MMA_TraitsINSA_25SM100_MMA_F8F6F4_2x1SM_SSEJSL_SL_fSH_SI_NSA_17integral_constantINSA_4UMMA5MajorELSS_0EEEST_NSQ_INSR_7ScaleInELSU_0EEESV_EEEEEENSA_6LayoutINSB_IJSE_SE_SE_EEENSB_IJNSC_ILi0EEES10_S10_EEEEENSB_IJNSA_10UnderscoreES13_S13_EEEEENS7_6detail27Sm100ImplicitGemmTileTraitsINSA_25SM100_TMA_2SM_LOAD_IM2COLENSA_14ComposedLayoutINSA_7SwizzleILi2ELi4ELi3EEENSA_18smem_ptr_flag_bitsILi8EEENSY_INSB_IJNSC_ILi8EEESI_EEENSB_IJSI_SE_EEEEEEEvEENS17_INSA_18SM100_TMA_2SM_LOADES1I_vEEEENS_8epilogue10collective18CollectiveEpilogueINS1N_23Sm100TmaWarpSpecializedILi1ELi1ELi64ELb0ELb0EEEJNSB_IJNSC_ILi128EEESI_SJ_EEENSB_IJNSY_IS1S_SE_EENSY_ISI_SE_EEEEESL_NSB_IJNSB_IJlllEEESE_S10_EEESL_S1Y_NS1N_6fusion15FusionCallbacksIS1R_NS1Z_17LinearCombinationISL_fSL_fLNS_15FloatRoundStyleE2EEES1T_S1W_JEEENSA_5SM1004TMEM4LOAD26SM100_TMEM_LOAD_32dp32b64xENSA_20SM90_TMA_LOAD_IM2COLES1I_NSA_39AutoVectorizingCopyWithAssumedAlignmentILi128EEENSA_21SM90_TMA_STORE_IM2COLES1I_S2B_S2B_EEEvvEEEEvNT_6ParamsE) ;  /* 0xffffff6c02c47950 */ /* 0x000fea0003c3ffff */
        .weak           $__internal_1_$__cuda_sm10x_tcgen05_guardrail_trap_phase_invalid_during_alloc
        .type           $__internal_1_$__cuda_sm10x_tcgen05_guardrail_trap_phase_invalid_during_alloc,@function
        .size           $__internal_1_$__cuda_sm10x_tcgen05_guardrail_trap_phase_invalid_during_alloc,($__internal_2_$__cuda_sm10x_tcgen05_guardrail_trap_unallocated_columns_being_dealloced - $__internal_1_$__cuda_sm10x_tcgen05_guardrail_trap_phase_invalid_during_alloc)
$__internal_1_$__cuda_sm10x_tcgen05_guardrail_trap_phase_invalid_during_alloc:
[----:B------:R-:W-:Y:S05]  /*90f0*/  BPT.TRAP 0x1 ;  /* 0x000000040000795c */ /* 0x000fea0000300000 */
[----:B------:R-:W-:-:S04]  /*9100*/  MOV R5, 0x0 ;  /* 0x0000000000057802 */ /* 0x000fc80000000f00 */
[----:B------:R-:W-:Y:S05]  /*9110*/  RET.REL.NODEC R4 `(_ZN7cutlass13device_kernelINS_4conv6kernel13ConvUniversalINS1_16ConvProblemShapeILNS1_8OperatorE0ELi2EEENS1_10collective14CollectiveConvINS1_47MainloopSm100TmaUmmaWarpSpecializedImplicitGemmILS5_0ELi20ELi2ELi1ELi2EN4cute5tupleIJNSA_1CILi2EEENSC_ILi1EEESE_EEEEENSB_IJNSC_ILi256EEENSC_ILi64EEENSB_IJSI_EEEEEENS_12float_e4m3_tESL_NSA_8TiledMMAINSA_8MMA_AtomIJNSA_10MMA_TraitsINSA_25SM100_MMA_F8F6F4_2x1SM_SSEJSL_SL_fSH_SI_NSA_17integral_constantINSA_4UMMA5MajorELSS_0EEEST_NSQ_INSR_7ScaleInELSU_0EEESV_EEEEEENSA_6LayoutINSB_IJSE_SE_SE_EEENSB_IJNSC_ILi0EEES10_S10_EEEEENSB_IJNSA_10UnderscoreES13_S13_EEEEENS7_6detail27Sm100ImplicitGemmTileTraitsINSA_25SM100_TMA_2SM_LOAD_IM2COLENSA_14ComposedLayoutINSA_7SwizzleILi2ELi4ELi3EEENSA_18smem_ptr_flag_bitsILi8EEENSY_INSB_IJNSC_ILi8EEESI_EEENSB_IJSI_SE_EEEEEEEvEENS17_INSA_18SM100_TMA_2SM_LOADES1I_vEEEENS_8epilogue10collective18CollectiveEpilogueINS1N_23Sm100TmaWarpSpecializedILi1ELi1ELi64ELb0ELb0EEEJNSB_IJNSC_ILi128EEESI_SJ_EEENSB_IJNSY_IS1S_SE_EENSY_ISI_SE_EEEEESL_NSB_IJNSB_IJlllEEESE_S10_EEESL_S1Y_NS1N_6fusion15FusionCallbacksIS1R_NS1Z_17LinearCombinationISL_fSL_fLNS_15FloatRoundStyleE2EEES1T_S1W_JEEENSA_5SM1004TMEM4LOAD26SM100_TMEM_LOAD_32dp32b64xENSA_20SM90_TMA_LOAD_IM2COLES1I_NSA_39AutoVectorizingCopyWithAssumedAlignmentILi128EEENSA_21SM90_TMA_STORE_IM2COLES1I_S2B_S2B_EEEvvEEEEvNT_6ParamsE) ;  /* 0xffffff6c04b87950 */ /* 0x000fea0003c3ffff */
        .weak           $__internal_2_$__cuda_sm10x_tcgen05_guardrail_trap_unallocated_columns_being_dealloced
        .type           $__internal_2_$__cuda_sm10x_tcgen05_guardrail_trap_unallocated_columns_being_dealloced,@function
        .size           $__internal_2_$__cuda_sm10x_tcgen05_guardrail_trap_unallocated_columns_being_dealloced,(.L_x_188 - $__internal_2_$__cuda_sm10x_tcgen05_guardrail_trap_unallocated_columns_being_dealloced)
$__internal_2_$__cuda_sm10x_tcgen05_guardrail_trap_unallocated_columns_being_dealloced:
[----:B------:R-:W-:Y:S05]  /*9120*/  BPT.TRAP 0x1 ;  /* 0x000000040000795c */ /* 0x000fea0000300000 */
[----:B------:R-:W-:-:S04]  /*9130*/  HFMA2 R3, -RZ, RZ, 0, 0 ;  /* 0x00000000ff037431 */ /* 0x000fc800000001ff */
[----:B------:R-:W-:Y:S05]  /*9140*/  RET.REL.NODEC R2 `(_ZN7cutlass13device_kernelINS_4conv6kernel13ConvUniversalINS1_16ConvProblemShapeILNS1_8OperatorE0ELi2EEENS1_10collective14CollectiveConvINS1_47MainloopSm100TmaUmmaWarpSpecializedImplicitGemmILS5_0ELi20ELi2ELi1ELi2EN4cute5tupleIJNSA_1CILi2EEENSC_ILi1EEESE_EEEEENSB_IJNSC_ILi256EEENSC_ILi64EEENSB_IJSI_EEEEEENS_12float_e4m3_tESL_NSA_8TiledMMAINSA_8MMA_AtomIJNSA_10MMA_TraitsINSA_25SM100_MMA_F8F6F4_2x1SM_SSEJSL_SL_fSH_SI_NSA_17integral_constantINSA_4UMMA5MajorELSS_0EEEST_NSQ_INSR_7ScaleInELSU_0EEESV_EEEEEENSA_6LayoutINSB_IJSE_SE_SE_EEENSB_IJNSC_ILi0EEES10_S10_EEEEENSB_IJNSA_10UnderscoreES13_S13_EEEEENS7_6detail27Sm100ImplicitGemmTileTraitsINSA_25SM100_TMA_2SM_LOAD_IM2COLENSA_14ComposedLayoutINSA_7SwizzleILi2ELi4ELi3EEENSA_18smem_ptr_flag_bitsILi8EEENSY_INSB_IJNSC_ILi8EEESI_EEENSB_IJSI_SE_EEEEEEEvEENS17_INSA_18SM100_TMA_2SM_LOADES1I_vEEEENS_8epilogue10collective18CollectiveEpilogueINS1N_23Sm100TmaWarpSpecializedILi1ELi1ELi64ELb0ELb0EEEJNSB_IJNSC_ILi128EEESI_SJ_EEENSB_IJNSY_IS1S_SE_EENSY_ISI_SE_EEEEESL_NSB_IJNSB_IJlllEEESE_S10_EEESL_S1Y_NS1N_6fusion15FusionCallbacksIS1R_NS1Z_17LinearCombinationISL_fSL_fLNS_15FloatRoundStyleE2EEES1T_S1W_JEEENSA_5SM1004TMEM4LOAD26SM100_TMEM_LOAD_32dp32b64xENSA_20SM90_TMA_LOAD_IM2COLES1I_NSA_39AutoVectorizingCopyWithAssumedAlignmentILi128EEENSA_21SM90_TMA_STORE_IM2COLES1I_S2B_S2B_EEEvvEEEEvNT_6ParamsE) ;  /* 0xffffff6c02ac7950 */ /* 0x000fea0003c3ffff */
.L_x_187:
[----:B------:R-:W-:-:S00]  /*9150*/  BRA `(.L_x_187) ;  /* 0xfffffffc00fc7947 */ /* 0x000fc0000383ffff */
[----:B------:R-:W-:-:S00]  /*9160*/  NOP ;  /* 0x0000000000007918 */ /* 0x000fc00000000000 */
        /* <DEDUP_REMOVED lines=9> */
.L_x_188:


//--------------------- .nv.global.init           --------------------------
	.section	.nv.global.init,"aw",@progbits
.nv.global.init:
	.type		$str$29,@object
	.size		$str$29,($str$30 - $str$29)
$str$29:
        /*0000*/ 	.byte	0x28, 0x61, 0x64, 0x64, 0x72, 0x65, 0x73, 0x73, 0x20, 0x26, 0x20, 0x6d, 0x61, 0x73, 0x6b, 0x29
        /*0010*/ 	.byte	0x20, 0x3d, 0x3d, 0x20, 0x30, 0x00
	.type		$str$30,@object
	.size		$str$30,($str$28 - $str$30)
$str$30:
        /*0016*/ 	.byte	0x2f, 0x74, 0x6d, 0x70, 0x2f, 0x63, 0x75, 0x74, 0x6c, 0x61, 0x73, 0x73, 0x5f, 0x73, 0x77, 0x65
        /*0026*/ 	.byte	0x65, 0x70, 0x5f, 0x73, 0x72, 0x63, 0x2f, 0x69, 0x6e, 0x63, 0x6c, 0x75, 0x64, 0x65, 0x2f, 0x63
        /*0036*/ 	.byte	0x75, 0x74, 0x65, 0x2f, 0x70, 0x6f, 0x69, 0x6e, 0x74, 0x65, 0x72, 0x5f, 0x66, 0x6c, 0x61, 0x67
        /*0046*/ 	.byte	0x67, 0x65, 0x64, 0x2e, 0x68, 0x70, 0x70, 0x00
	.type		$str$28,@object
	.size		$str$28,($str$27 - $str$28)
$str$28:
        /*004e*/ 	.byte	0x2f, 0x74, 0x6d, 0x70, 0x2f, 0x63, 0x75, 0x74, 0x6c, 0x61, 0x73, 0x73, 0x5f, 0x73, 0x77, 0x65
        /*005e*/ 	.byte	0x65, 0x70, 0x5f, 0x73, 0x72, 0x63, 0x2f, 0x69, 0x6e, 0x63, 0x6c, 0x75, 0x64, 0x65, 0x2f, 0x63
        /*006e*/ 	.byte	0x75, 0x74, 0x65, 0x2f, 0x61, 0x74, 0x6f, 0x6d, 0x2f, 0x63, 0x6f, 0x70, 0x79, 0x5f, 0x74, 0x72
        /*007e*/ 	.byte	0x61, 0x69, 0x74, 0x73, 0x5f, 0x73, 0x6d, 0x31, 0x30, 0x30, 0x2e, 0x68, 0x70, 0x70, 0x00
	.type		$str$27,@object
	.size		$str$27,(__unnamed_1 - $str$27)
$str$27:
        /*008d*/ 	.byte	0x28, 0x28, 0x75, 0x69, 0x6e, 0x74, 0x33, 0x32, 0x5f, 0x74, 0x28, 0x74, 0x68, 0x72, 0x65, 0x61
        /*009d*/ 	.byte	0x64, 0x49, 0x64, 0x78, 0x2e, 0x78, 0x29, 0x20, 0x2f, 0x20, 0x33, 0x32, 0x29, 0x20, 0x25, 0x20
        /*00ad*/ 	.byte	0x34, 0x29, 0x20, 0x3d, 0x3d, 0x20, 0x28, 0x28, 0x28, 0x74, 0x6d, 0x65, 0x6d, 0x5f, 0x61, 0x64
        /*00bd*/ 	.byte	0x64, 0x72, 0x20, 0x3e, 0x3e, 0x20, 0x31, 0x36, 0x29, 0x20, 0x2f, 0x20, 0x33, 0x32, 0x29, 0x20
        /*00cd*/ 	.byte	0x25, 0x20, 0x34, 0x29, 0x00
	.type		__unnamed_1,@object
	.size		__unnamed_1,(__unnamed_2 - __unnamed_1)
__unnamed_1:
        /*00d2*/ 	.byte	0x61, 0x75, 0x74, 0x6f, 0x20, 0x63, 0x75, 0x74, 0x65, 0x3a, 0x3a, 0x61, 0x73, 0x5f, 0x70, 0x6f
        /* <DEDUP_REMOVED lines=24> */
        /*0262*/ 	.byte	0x43, 0x3c, 0x38, 0x31, 0x39, 0x32, 0x3e, 0x3e, 0x3e, 0x3e, 0x5d, 0x00
	.type		__unnamed_2,@object
	.size		__unnamed_2,(.L_2 - __unnamed_2)
__unnamed_2:
        /* <DEDUP_REMOVED lines=42> */
        /*050e*/ 	.byte	0x3e, 0x3e, 0x3e, 0x3e, 0x5d, 0x00
.L_2:


//--------------------- .nv.shared._ZN7cutlass13device_kernelINS_4conv6kernel13ConvUniversalINS1_16ConvProblemShapeILNS1_8OperatorE0ELi2EEENS1_10collective14CollectiveConvINS1_47MainloopSm100TmaUmmaWarpSpecializedImplicitGemmILS5_0ELi20ELi2ELi1ELi2EN4cute5tupleIJNSA_1CILi2EEENSC_ILi1EEESE_EEEEENSB_IJNSC_ILi256EEENSC_ILi64EEENSB_IJSI_EEEEEENS_12float_e4m3_tESL_NSA_8TiledMMAINSA_8MMA_AtomIJNSA_10MMA_TraitsINSA_25SM100_MMA_F8F6F4_2x1SM_SSEJSL_SL_fSH_SI_NSA_17integral_constantINSA_4UMMA5MajorELSS_0EEEST_NSQ_INSR_7ScaleInELSU_0EEESV_EEEEEENSA_6LayoutINSB_IJSE_SE_SE_EEENSB_IJNSC_ILi0EEES10_S10_EEEEENSB_IJNSA_10UnderscoreES13_S13_EEEEENS7_6detail27Sm100ImplicitGemmTileTraitsINSA_25SM100_TMA_2SM_LOAD_IM2COLENSA_14ComposedLayoutINSA_7SwizzleILi2ELi4ELi3EEENSA_18smem_ptr_flag_bitsILi8EEENSY_INSB_IJNSC_ILi8EEESI_EEENSB_IJSI_SE_EEEEEEEvEENS17_INSA_18SM100_TMA_2SM_LOADES1I_vEEEENS_8epilogue10collective18CollectiveEpilogueINS1N_23Sm100TmaWarpSpecializedILi1ELi1ELi64ELb0ELb0EEEJNSB_IJNSC_ILi128EEESI_SJ_EEENSB_IJNSY_IS1S_SE_EENSY_ISI_SE_EEEEESL_NSB_IJNSB_IJlllEEESE_S10_EEESL_S1Y_NS1N_6fusion15FusionCallbacksIS1R_NS1Z_17LinearCombinationISL_fSL_fLNS_15FloatRoundStyleE2EEES1T_S1W_JEEENSA_5SM1004TMEM4LOAD26SM100_TMEM_LOAD_32dp32b64xENSA_20SM90_TMA_LOAD_IM2COLES1I_NSA_39AutoVectorizingCopyWithAssumedAlignmentILi128EEENSA_21SM90_TMA_STORE_IM2COLES1I_S2B_S2B_EEEvvEEEEvNT_6ParamsE --------------------------
	.section	.nv.shared._ZN7cutlass13device_kernelINS_4conv6kernel13ConvUniversalINS1_16ConvProblemShapeILNS1_8OperatorE0ELi2EEENS1_10collective14CollectiveConvINS1_47MainloopSm100TmaUmmaWarpSpecializedImplicitGemmILS5_0ELi20ELi2ELi1ELi2EN4cute5tupleIJNSA_1CILi2EEENSC_ILi1EEESE_EEEEENSB_IJNSC_ILi256EEENSC_ILi64EEENSB_IJSI_EEEEEENS_12float_e4m3_tESL_NSA_8TiledMMAINSA_8MMA_AtomIJNSA_10MMA_TraitsINSA_25SM100_MMA_F8F6F4_2x1SM_SSEJSL_SL_fSH_SI_NSA_17integral_constantINSA_4UMMA5MajorELSS_0EEEST_NSQ_INSR_7ScaleInELSU_0EEESV_EEEEEENSA_6LayoutINSB_IJSE_SE_SE_EEENSB_IJNSC_ILi0EEES10_S10_EEEEENSB_IJNSA_10UnderscoreES13_S13_EEEEENS7_6detail27Sm100ImplicitGemmTileTraitsINSA_25SM100_TMA_2SM_LOAD_IM2COLENSA_14ComposedLayoutINSA_7SwizzleILi2ELi4ELi3EEENSA_18smem_ptr_flag_bitsILi8EEENSY_INSB_IJNSC_ILi8EEESI_EEENSB_IJSI_SE_EEEEEEEvEENS17_INSA_18SM100_TMA_2SM_LOADES1I_vEEEENS_8epilogue10collective18CollectiveEpilogueINS1N_23Sm100TmaWarpSpecializedILi1ELi1ELi64ELb0ELb0EEEJNSB_IJNSC_ILi128EEESI_SJ_EEENSB_IJNSY_IS1S_SE_EENSY_ISI_SE_EEEEESL_NSB_IJNSB_IJlllEEESE_S10_EEESL_S1Y_NS1N_6fusion15FusionCallbacksIS1R_NS1Z_17LinearCombinationISL_fSL_fLNS_15FloatRoundStyleE2EEES1T_S1W_JEEENSA_5SM1004TMEM4LOAD26SM100_TMEM_LOAD_32dp32b64xENSA_20SM90_TMA_LOAD_IM2COLES1I_NSA_39AutoVectorizingCopyWithAssumedAlignmentILi128EEENSA_21SM90_TMA_STORE_IM2COLES1I_S2B_S2B_EEEvvEEEEvNT_6ParamsE,"aw",@nobits
	.sectionflags	@""
	.align	16
	.zero		1024


//--------------------- .nv.shared.reserved.0     --------------------------
	.section	.nv.shared.reserved.0,"aw",@nobits
	.weak		__nv_reservedSMEM_offset_0_alias
	.size		__nv_reservedSMEM_offset_0_alias, 0, 64
	.other		__nv_reservedSMEM_offset_0_alias,@"STO_CUDA_RESERVED_SHARED STV_DEFAULT"
__nv_reservedSMEM_offset_0_alias:
	.zero		0
.nv.shared.reserved.0:
	.zero		64
	.weak		__nv_reservedSMEM_tcgen05_partition
	.type		__nv_reservedSMEM_tcgen05_partition,@object
	.size		__nv_reservedSMEM_tcgen05_partition,(.L_0 - __nv_reservedSMEM_tcgen05_partition)
__nv_reservedSMEM_tcgen05_partition:
	.zero		32
.L_0:


//--------------------- .nv.global                --------------------------
	.section	.nv.global,"aw",@nobits
.nv.global:
	.type		_ZN39_INTERNAL_f6664185_4_k_cu_3867c0c5_30924cute1_E,@object
	.size		_ZN39_INTERNAL_f6664185_4_k_cu_3867c0c5_30924cute1_E,(_ZN39_INTERNAL_f6664185_4_k_cu_3867c0c5_30924cuda3std3__45__cpo6cbeginE - _ZN39_INTERNAL_f6664185_4_k_cu_3867c0c5_30924cute1_E)
_ZN39_INTERNAL_f6664185_4_k_cu_3867c0c5_30924cute1_E:
	.zero		1
	.type		_ZN39_INTERNAL_f6664185_4_k_cu_3867c0c5_30924cuda3std3__45__cpo6cbeginE,@object
	.size		_ZN39_INTERNAL_f6664185_4_k_cu_3867c0c5_30924cuda3std3__45__cpo6cbeginE,(_ZN39_INTERNAL_f6664185_4_k_cu_3867c0c5_30924cuda3std3__48in_placeE - _ZN39_INTERNAL_f6664185_4_k_cu_3867c0c5_30924cuda3std3__45__cpo6cbeginE)
_ZN39_INTERNAL_f6664185_4_k_cu_3867c0c5_30924cuda3std3__45__cpo6cbeginE:
	.zero		1
	.type		_ZN39_INTERNAL_f6664185_4_k_cu_3867c0c5_30924cuda3std3__48in_placeE,@object
	.size		_ZN39_INTERNAL_f6664185_4_k_cu_3867c0c5_30924cuda3std3__48in_placeE,(_ZN39_INTERNAL_f6664185_4_k_cu_3867c0c5_30924cuda3std6ranges3__45__cpo9iter_moveE - _ZN39_INTERNAL_f6664185_4_k_cu_3867c0c5_30924cuda3std3__48in_placeE)
_ZN39_INTERNAL_f6664185_4_k_cu_3867c0c5_30924cuda3std3__48in_placeE:
	.zero		1
	.type		_ZN39_INTERNAL_f6664185_4_k_cu_3867c0c5_30924cuda3std6ranges3__45__cpo9iter_moveE,@object
	.size		_ZN39_INTERNAL_f6664185_4_k_cu_3867c0c5_30924cuda3std6ranges3__45__cpo9iter_moveE,(_ZN39_INTERNAL_f6664185_4_k_cu_3867c0c5_30924cuda3std3__45__cpo5beginE - _ZN39_INTERNAL_f6664185_4_k_cu_3867c0c5_30924cuda3std6ranges3__45__cpo9iter_moveE)
_ZN39_INTERNAL_f6664185_4_k_cu_3867c0c5_30924cuda3std6ranges3__45__cpo9iter_moveE:
	.zero		1
	.type		_ZN39_INTERNAL_f6664185_4_k_cu_3867c0c5_30924cuda3std3__45__cpo5beginE,@object
	.size		_ZN39_INTERNAL_f6664185_4_k_cu_3867c0c5_30924cuda3std3__45__cpo5beginE,(_ZN39_INTERNAL_f6664185_4_k_cu_3867c0c5_30924cuda3std3__441_GLOBAL__N__f6664185_4_k_cu_3867c0c5_30926ignoreE - _ZN39_INTERNAL_f6664185_4_k_cu_3867c0c5_30924cuda3std3__45__cpo5beginE)
_ZN39_INTERNAL_f6664185_4_k_cu_3867c0c5_30924cuda3std3__45__cpo5beginE:
	.zero		1
	.type		_ZN39_INTERNAL_f6664185_4_k_cu_3867c0c5_30924cuda3std3__441_GLOBAL__N__f6664185_4_k_cu_3867c0c5_30926ignoreE,@object
	.size		_ZN39_INTERNAL_f6664185_4_k_cu_3867c0c5_30924cuda3std3__441_GLOBAL__N__f6664185_4_k_cu_3867c0c5_30926ignoreE,(_ZN39_INTERNAL_f6664185_4_k_cu_3867c0c5_30924cute7productE - _ZN39_INTERNAL_f6664185_4_k_cu_3867c0c5_30924cuda3std3__441_GLOBAL__N__f6664185_4_k_cu_3867c0c5_30926ignoreE)
_ZN39_INTERNAL_f6664185_4_k_cu_3867c0c5_30924cuda3std3__441_GLOBAL__N__f6664185_4_k_cu_3867c0c5_30926ignoreE:
	.zero		1
	.type		_ZN39_INTERNAL_f6664185_4_k_cu_3867c0c5_30924cute7productE,@object
	.size		_ZN39_INTERNAL_f6664185_4_k_cu_3867c0c5_30924cute7productE,(_ZN39_INTERNAL_f6664185_4_k_cu_3867c0c5_30924cuda3std3__45__cpo3endE - _ZN39_INTERNAL_f6664185_4_k_cu_3867c0c5_30924cute7productE)
_ZN39_INTERNAL_f6664185_4_k_cu_3867c0c5_30924cute7productE:
	.zero		1
	.type		_ZN39_INTERNAL_f6664185_4_k_cu_3867c0c5_30924cuda3std3__45__cpo3endE,@object
	.size		_ZN39_INTERNAL_f6664185_4_k_cu_3867c0c5_30924cuda3std3__45__cpo3endE,(_ZN39_INTERNAL_f6664185_4_k_cu_3867c0c5_30924cuda3std3__419piecewise_constructE - _ZN39_INTERNAL_f6664185_4_k_cu_3867c0c5_30924cuda3std3__45__cpo3endE)
_ZN39_INTERNAL_f6664185_4_k_cu_3867c0c5_30924cuda3std3__45__cpo3endE:
	.zero		1
	.type		_ZN39_INTERNAL_f6664185_4_k_cu_3867c0c5_30924cuda3std3__419piecewise_constructE,@object
	.size		_ZN39_INTERNAL_f6664185_4_k_cu_3867c0c5_30924cuda3std3__419piecewise_constructE,(_ZN39_INTERNAL_f6664185_4_k_cu_3867c0c5_30924cuda3std3__45__cpo4cendE - _ZN39_INTERNAL_f6664185_4_k_cu_3867c0c5_30924cuda3std3__419piecewise_constructE)
_ZN39_INTERNAL_f6664185_4_k_cu_3867c0c5_30924cuda3std3__419piecewise_constructE:
	.zero		1
	.type		_ZN39_INTERNAL_f6664185_4_k_cu_3867c0c5_30924cuda3std3__45__cpo4cendE,@object
	.size		_ZN39_INTERNAL_f6664185_4_k_cu_3867c0c5_30924cuda3std3__45__cpo4cendE,(_ZN39_INTERNAL_f6664185_4_k_cu_3867c0c5_30924cuda3std6ranges3__45__cpo4swapE - _ZN39_INTERNAL_f6664185_4_k_cu_3867c0c5_30924cuda3std3__45__cpo4cendE)
_ZN39_INTERNAL_f6664185_4_k_cu_3867c0c5_30924cuda3std3__45__cpo4cendE:
	.zero		1
	.type		_ZN39_INTERNAL_f6664185_4_k_cu_3867c0c5_30924cuda3std6ranges3__45__cpo4swapE,@object
	.size		_ZN39_INTERNAL_f6664185_4_k_cu_3867c0c5_30924cuda3std6ranges3__45__cpo4swapE,(.L_10 - _ZN39_INTERNAL_f6664185_4_k_cu_3867c0c5_30924cuda3std6ranges3__45__cpo4swapE)
_ZN39_INTERNAL_f6664185_4_k_cu_3867c0c5_30924cuda3std6ranges3__45__cpo4swapE:
	.zero		1
.L_10:


//--------------------- .nv.constant0._ZN7cutlass13device_kernelINS_4conv6kernel13ConvUniversalINS1_16ConvProblemShapeILNS1_8OperatorE0ELi2EEENS1_10collective14CollectiveConvINS1_47MainloopSm100TmaUmmaWarpSpecializedImplicitGemmILS5_0ELi20ELi2ELi1ELi2EN4cute5tupleIJNSA_1CILi2EEENSC_ILi1EEESE_EEEEENSB_IJNSC_ILi256EEENSC_ILi64EEENSB_IJSI_EEEEEENS_12float_e4m3_tESL_NSA_8TiledMMAINSA_8MMA_AtomIJNSA_10MMA_TraitsINSA_25SM100_MMA_F8F6F4_2x1SM_SSEJSL_SL_fSH_SI_NSA_17integral_constantINSA_4UMMA5MajorELSS_0EEEST_NSQ_INSR_7ScaleInELSU_0EEESV_EEEEEENSA_6LayoutINSB_IJSE_SE_SE_EEENSB_IJNSC_ILi0EEES10_S10_EEEEENSB_IJNSA_10UnderscoreES13_S13_EEEEENS7_6detail27Sm100ImplicitGemmTileTraitsINSA_25SM100_TMA_2SM_LOAD_IM2COLENSA_14ComposedLayoutINSA_7SwizzleILi2ELi4ELi3EEENSA_18smem_ptr_flag_bitsILi8EEENSY_INSB_IJNSC_ILi8EEESI_EEENSB_IJSI_SE_EEEEEEEvEENS17_INSA_18SM100_TMA_2SM_LOADES1I_vEEEENS_8epilogue10collective18CollectiveEpilogueINS1N_23Sm100TmaWarpSpecializedILi1ELi1ELi64ELb0ELb0EEEJNSB_IJNSC_ILi128EEESI_SJ_EEENSB_IJNSY_IS1S_SE_EENSY_ISI_SE_EEEEESL_NSB_IJNSB_IJlllEEESE_S10_EEESL_S1Y_NS1N_6fusion15FusionCallbacksIS1R_NS1Z_17LinearCombinationISL_fSL_fLNS_15FloatRoundStyleE2EEES1T_S1W_JEEENSA_5SM1004TMEM4LOAD26SM100_TMEM_LOAD_32dp32b64xENSA_20SM90_TMA_LOAD_IM2COLES1I_NSA_39AutoVectorizingCopyWithAssumedAlignmentILi128EEENSA_21SM90_TMA_STORE_IM2COLES1I_S2B_S2B_EEEvvEEEEvNT_6ParamsE --------------------------
	.section	.nv.constant0._ZN7cutlass13device_kernelINS_4conv6kernel13ConvUniversalINS1_16ConvProblemShapeILNS1_8OperatorE0ELi2EEENS1_10collective14CollectiveConvINS1_47MainloopSm100TmaUmmaWarpSpecializedImplicitGemmILS5_0ELi20ELi2ELi1ELi2EN4cute5tupleIJNSA_1CILi2EEENSC_ILi1EEESE_EEEEENSB_IJNSC_ILi256EEENSC_ILi64EEENSB_IJSI_EEEEEENS_12float_e4m3_tESL_NSA_8TiledMMAINSA_8MMA_AtomIJNSA_10MMA_TraitsINSA_25SM100_MMA_F8F6F4_2x1SM_SSEJSL_SL_fSH_SI_NSA_17integral_constantINSA_4UMMA5MajorELSS_0EEEST_NSQ_INSR_7ScaleInELSU_0EEESV_EEEEEENSA_6LayoutINSB_IJSE_SE_SE_EEENSB_IJNSC_ILi0EEES10_S10_EEEEENSB_IJNSA_10UnderscoreES13_S13_EEEEENS7_6detail27Sm100ImplicitGemmTileTraitsINSA_25SM100_TMA_2SM_LOAD_IM2COLENSA_14ComposedLayoutINSA_7SwizzleILi2ELi4ELi3EEENSA_18smem_ptr_flag_bitsILi8EEENSY_INSB_IJNSC_ILi8EEESI_EEENSB_IJSI_SE_EEEEEEEvEENS17_INSA_18SM100_TMA_2SM_LOADES1I_vEEEENS_8epilogue10collective18CollectiveEpilogueINS1N_23Sm100TmaWarpSpecializedILi1ELi1ELi64ELb0ELb0EEEJNSB_IJNSC_ILi128EEESI_SJ_EEENSB_IJNSY_IS1S_SE_EENSY_ISI_SE_EEEEESL_NSB_IJNSB_IJlllEEESE_S10_EEESL_S1Y_NS1N_6fusion15FusionCallbacksIS1R_NS1Z_17LinearCombinationISL_fSL_fLNS_15FloatRoundStyleE2EEES1T_S1W_JEEENSA_5SM1004TMEM4LOAD26SM100_TMEM_LOAD_32dp32b64xENSA_20SM90_TMA_LOAD_IM2COLES1I_NSA_39AutoVectorizingCopyWithAssumedAlignmentILi128EEENSA_21SM90_TMA_STORE_IM2COLES1I_S2B_S2B_EEEvvEEEEvNT_6ParamsE,"a",@progbits
	.sectionflags	@""
	.align	4
.nv.constant0._ZN7cutlass13device_kernelINS_4conv6kernel13ConvUniversalINS1_16ConvProblemShapeILNS1_8OperatorE0ELi2EEENS1_10collective14CollectiveConvINS1_47MainloopSm100TmaUmmaWarpSpecializedImplicitGemmILS5_0ELi20ELi2ELi1ELi2EN4cute5tupleIJNSA_1CILi2EEENSC_ILi1EEESE_EEEEENSB_IJNSC_ILi256EEENSC_ILi64EEENSB_IJSI_EEEEEENS_12float_e4m3_tESL_NSA_8TiledMMAINSA_8MMA_AtomIJNSA_10MMA_TraitsINSA_25SM100_MMA_F8F6F4_2x1SM_SSEJSL_SL_fSH_SI_NSA_17integral_constantINSA_4UMMA5MajorELSS_0EEEST_NSQ_INSR_7ScaleInELSU_0EEESV_EEEEEENSA_6LayoutINSB_IJSE_SE_SE_EEENSB_IJNSC_ILi0EEES10_S10_EEEEENSB_IJNSA_10UnderscoreES13_S13_EEEEENS7_6detail27Sm100ImplicitGemmTileTraitsINSA_25SM100_TMA_2SM_LOAD_IM2COLENSA_14ComposedLayoutINSA_7SwizzleILi2ELi4ELi3EEENSA_18smem_ptr_flag_bitsILi8EEENSY_INSB_IJNSC_ILi8EEESI_EEENSB_IJSI_SE_EEEEEEEvEENS17_INSA_18SM100_TMA_2SM_LOADES1I_vEEEENS_8epilogue10collective18CollectiveEpilogueINS1N_23Sm100TmaWarpSpecializedILi1ELi1ELi64ELb0ELb0EEEJNSB_IJNSC_ILi128EEESI_SJ_EEENSB_IJNSY_IS1S_SE_EENSY_ISI_SE_EEEEESL_NSB_IJNSB_IJlllEEESE_S10_EEESL_S1Y_NS1N_6fusion15FusionCallbacksIS1R_NS1Z_17LinearCombinationISL_fSL_fLNS_15FloatRoundStyleE2EEES1T_S1W_JEEENSA_5SM1004TMEM4LOAD26SM100_TMEM_LOAD_32dp32b64xENSA_20SM90_TMA_LOAD_IM2COLES1I_NSA_39AutoVectorizingCopyWithAssumedAlignmentILi128EEENSA_21SM90_TMA_STORE_IM2COLES1I_S2B_S2B_EEEvvEEEEvNT_6ParamsE:
	.zero		2944


//--------------------- SYMBOLS --------------------------

	.type		.nv.reservedSmem.offset0,@object
	.size		.nv.reservedSmem.offset0,0x4
	.type		.nv.reservedSmem.cap,@object
	.size		.nv.reservedSmem.cap,0x4
	.type		__assertfail,@function
